//
// Generated by NVIDIA NVVM Compiler
//
// Compiler Build ID: CL-36424714
// Cuda compilation tools, release 13.0, V13.0.88
// Based on NVVM 20.0.0
//

.version 9.0
.target sm_100
.address_size 64

	// .globl	_Z13conv2d_kernelPfS_i
.const .align 4 .b8 M_dc[1024];
// _ZZ13conv2d_kernelPfS_iE4K_ds has been demoted

.visible .entry _Z13conv2d_kernelPfS_i(
	.param .u64 .ptr .align 1 _Z13conv2d_kernelPfS_i_param_0,
	.param .u64 .ptr .align 1 _Z13conv2d_kernelPfS_i_param_1,
	.param .u32 _Z13conv2d_kernelPfS_i_param_2
)
{
	.reg .pred 	%p<150>;
	.reg .b32 	%r<69>;
	.reg .b32 	%f<133>;
	.reg .b64 	%rd<22>;
	// demoted variable
	.shared .align 4 .b8 _ZZ13conv2d_kernelPfS_iE4K_ds[1024];
	ld.param.u64 	%rd6, [_Z13conv2d_kernelPfS_i_param_0];
	ld.param.u32 	%r33, [_Z13conv2d_kernelPfS_i_param_2];
	cvta.to.global.u64 	%rd1, %rd6;
	mov.u32 	%r34, %ctaid.y;
	mov.u32 	%r35, %ntid.y;
	mul.lo.s32 	%r1, %r34, %r35;
	mov.u32 	%r2, %tid.y;
	add.s32 	%r66, %r1, %r2;
	mov.u32 	%r36, %ctaid.x;
	mov.u32 	%r4, %ntid.x;
	mul.lo.s32 	%r5, %r36, %r4;
	mov.u32 	%r6, %tid.x;
	add.s32 	%r7, %r5, %r6;
	mad.lo.s32 	%r8, %r33, %r66, %r7;
	mul.wide.s32 	%rd7, %r8, 4;
	add.s64 	%rd8, %rd1, %rd7;
	ld.global.f32 	%f50, [%rd8];
	shl.b32 	%r37, %r2, 6;
	mov.u32 	%r38, _ZZ13conv2d_kernelPfS_iE4K_ds;
	add.s32 	%r39, %r38, %r37;
	shl.b32 	%r40, %r6, 2;
	add.s32 	%r41, %r39, %r40;
	st.shared.f32 	[%r41], %f50;
	bar.sync 	0;
	max.s32 	%r42, %r66, %r7;
	setp.ge.s32 	%p4, %r42, %r33;
	@%p4 bra 	$L__BB0_68;
	add.s32 	%r9, %r7, -8;
	add.s32 	%r44, %r5, %r4;
	add.s32 	%r10, %r44, -1;
	add.s32 	%r11, %r7, -6;
	add.s32 	%r12, %r7, -5;
	add.s32 	%r13, %r7, -4;
	add.s32 	%r14, %r7, -3;
	add.s32 	%r15, %r7, -2;
	add.s32 	%r16, %r7, 1;
	add.s32 	%r17, %r7, 5;
	add.s32 	%r18, %r7, 6;
	setp.gt.s32 	%p5, %r7, -7;
	setp.lt.s32 	%p6, %r18, %r33;
	and.pred  	%p1, %p5, %p6;
	add.s32 	%r19, %r7, 7;
	add.s32 	%r45, %r66, -8;
	mul.lo.s32 	%r67, %r33, %r45;
	add.s32 	%r68, %r7, %r67;
	add.s32 	%r48, %r37, %r40;
	add.s32 	%r50, %r48, %r38;
	add.s32 	%r64, %r50, -544;
	mov.u64 	%rd10, M_dc;
	add.s64 	%rd21, %rd10, 32;
	mov.f32 	%f117, 0f00000000;
	mov.b32 	%r65, -8;
	cvt.s64.s32 	%rd12, %r7;
$L__BB0_2:
	add.s32 	%r51, %r66, -8;
	setp.gt.s32 	%p7, %r51, -1;
	setp.lt.s32 	%p8, %r51, %r33;
	and.pred  	%p2, %p7, %p8;
	setp.ge.s32 	%p9, %r51, %r1;
	mov.u32 	%r52, %ntid.y;
	add.s32 	%r54, %r1, %r52;
	setp.lt.s32 	%p10, %r51, %r54;
	and.pred  	%p3, %p9, %p10;
	setp.gt.s32 	%p11, %r7, 7;
	setp.lt.s32 	%p12, %r9, %r33;
	and.pred  	%p13, %p11, %p12;
	and.pred  	%p14, %p2, %p13;
	cvt.s64.s32 	%rd11, %r67;
	add.s64 	%rd13, %rd12, %rd11;
	shl.b64 	%rd14, %rd13, 2;
	add.s64 	%rd3, %rd1, %rd14;
	not.pred 	%p15, %p14;
	@%p15 bra 	$L__BB0_6;
	setp.le.s32 	%p16, %r9, %r10;
	setp.ge.s32 	%p17, %r9, %r5;
	and.pred  	%p18, %p17, %p16;
	and.pred  	%p19, %p3, %p18;
	not.pred 	%p20, %p19;
	@%p20 bra 	$L__BB0_5;
	ld.shared.f32 	%f54, [%r64];
	ld.const.f32 	%f55, [%rd21+-32];
	fma.rn.f32 	%f117, %f54, %f55, %f117;
	bra.uni 	$L__BB0_6;
$L__BB0_5:
	ld.global.f32 	%f52, [%rd3+-32];
	ld.const.f32 	%f53, [%rd21+-32];
	fma.rn.f32 	%f117, %f52, %f53, %f117;
$L__BB0_6:
	setp.gt.s32 	%p21, %r7, 6;
	add.s32 	%r55, %r7, -7;
	setp.lt.s32 	%p22, %r55, %r33;
	and.pred  	%p23, %p21, %p22;
	and.pred  	%p24, %p2, %p23;
	not.pred 	%p25, %p24;
	@%p25 bra 	$L__BB0_10;
	setp.le.s32 	%p26, %r55, %r10;
	setp.ge.s32 	%p27, %r55, %r5;
	and.pred  	%p28, %p27, %p26;
	and.pred  	%p29, %p28, %p3;
	@%p29 bra 	$L__BB0_9;
	ld.global.f32 	%f56, [%rd3+-28];
	ld.const.f32 	%f57, [%rd21+-28];
	fma.rn.f32 	%f117, %f56, %f57, %f117;
	bra.uni 	$L__BB0_10;
$L__BB0_9:
	ld.shared.f32 	%f58, [%r64+4];
	ld.const.f32 	%f59, [%rd21+-28];
	fma.rn.f32 	%f117, %f58, %f59, %f117;
$L__BB0_10:
	setp.gt.s32 	%p30, %r7, 5;
	setp.lt.s32 	%p31, %r11, %r33;
	and.pred  	%p32, %p30, %p31;
	and.pred  	%p33, %p2, %p32;
	not.pred 	%p34, %p33;
	@%p34 bra 	$L__BB0_14;
	setp.le.s32 	%p35, %r11, %r10;
	setp.ge.s32 	%p36, %r11, %r5;
	and.pred  	%p37, %p36, %p35;
	and.pred  	%p38, %p37, %p3;
	@%p38 bra 	$L__BB0_13;
	ld.global.f32 	%f60, [%rd3+-24];
	ld.const.f32 	%f61, [%rd21+-24];
	fma.rn.f32 	%f117, %f60, %f61, %f117;
	bra.uni 	$L__BB0_14;
$L__BB0_13:
	ld.shared.f32 	%f62, [%r64+8];
	ld.const.f32 	%f63, [%rd21+-24];
	fma.rn.f32 	%f117, %f62, %f63, %f117;
$L__BB0_14:
	setp.gt.s32 	%p39, %r7, 4;
	setp.lt.s32 	%p40, %r12, %r33;
	and.pred  	%p41, %p39, %p40;
	and.pred  	%p42, %p2, %p41;
	not.pred 	%p43, %p42;
	@%p43 bra 	$L__BB0_18;
	setp.le.s32 	%p44, %r12, %r10;
	setp.ge.s32 	%p45, %r12, %r5;
	and.pred  	%p46, %p45, %p44;
	and.pred  	%p47, %p46, %p3;
	@%p47 bra 	$L__BB0_17;
	ld.global.f32 	%f64, [%rd3+-20];
	ld.const.f32 	%f65, [%rd21+-20];
	fma.rn.f32 	%f117, %f64, %f65, %f117;
	bra.uni 	$L__BB0_18;
$L__BB0_17:
	ld.shared.f32 	%f66, [%r64+12];
	ld.const.f32 	%f67, [%rd21+-20];
	fma.rn.f32 	%f117, %f66, %f67, %f117;
$L__BB0_18:
	setp.gt.s32 	%p48, %r7, 3;
	setp.lt.s32 	%p49, %r13, %r33;
	and.pred  	%p50, %p48, %p49;
	and.pred  	%p51, %p2, %p50;
	not.pred 	%p52, %p51;
	@%p52 bra 	$L__BB0_22;
	setp.le.s32 	%p53, %r13, %r10;
	setp.ge.s32 	%p54, %r13, %r5;
	and.pred  	%p55, %p54, %p53;
	and.pred  	%p56, %p55, %p3;
	@%p56 bra 	$L__BB0_21;
	ld.global.f32 	%f68, [%rd3+-16];
	ld.const.f32 	%f69, [%rd21+-16];
	fma.rn.f32 	%f117, %f68, %f69, %f117;
	bra.uni 	$L__BB0_22;
$L__BB0_21:
	ld.shared.f32 	%f70, [%r64+16];
	ld.const.f32 	%f71, [%rd21+-16];
	fma.rn.f32 	%f117, %f70, %f71, %f117;
$L__BB0_22:
	setp.gt.s32 	%p57, %r7, 2;
	setp.lt.s32 	%p58, %r14, %r33;
	and.pred  	%p59, %p57, %p58;
	and.pred  	%p60, %p2, %p59;
	not.pred 	%p61, %p60;
	@%p61 bra 	$L__BB0_26;
	setp.le.s32 	%p62, %r14, %r10;
	setp.ge.s32 	%p63, %r14, %r5;
	and.pred  	%p64, %p63, %p62;
	and.pred  	%p65, %p64, %p3;
	@%p65 bra 	$L__BB0_25;
	ld.global.f32 	%f72, [%rd3+-12];
	ld.const.f32 	%f73, [%rd21+-12];
	fma.rn.f32 	%f117, %f72, %f73, %f117;
	bra.uni 	$L__BB0_26;
$L__BB0_25:
	ld.shared.f32 	%f74, [%r64+20];
	ld.const.f32 	%f75, [%rd21+-12];
	fma.rn.f32 	%f117, %f74, %f75, %f117;
$L__BB0_26:
	setp.gt.s32 	%p66, %r7, 1;
	setp.lt.s32 	%p67, %r15, %r33;
	and.pred  	%p68, %p66, %p67;
	and.pred  	%p69, %p2, %p68;
	not.pred 	%p70, %p69;
	@%p70 bra 	$L__BB0_30;
	setp.le.s32 	%p71, %r15, %r10;
	setp.ge.s32 	%p72, %r15, %r5;
	and.pred  	%p73, %p72, %p71;
	and.pred  	%p74, %p73, %p3;
	@%p74 bra 	$L__BB0_29;
	ld.global.f32 	%f76, [%rd3+-8];
	ld.const.f32 	%f77, [%rd21+-8];
	fma.rn.f32 	%f117, %f76, %f77, %f117;
	bra.uni 	$L__BB0_30;
$L__BB0_29:
	ld.shared.f32 	%f78, [%r64+24];
	ld.const.f32 	%f79, [%rd21+-8];
	fma.rn.f32 	%f117, %f78, %f79, %f117;
$L__BB0_30:
	setp.lt.s32 	%p75, %r7, 1;
	not.pred 	%p76, %p2;
	or.pred  	%p77, %p76, %p75;
	@%p77 bra 	$L__BB0_34;
	add.s32 	%r57, %r7, -1;
	setp.le.s32 	%p78, %r57, %r10;
	setp.gt.s32 	%p79, %r7, %r5;
	and.pred  	%p80, %p79, %p78;
	and.pred  	%p81, %p80, %p3;
	@%p81 bra 	$L__BB0_33;
	ld.global.f32 	%f80, [%rd3+-4];
	ld.const.f32 	%f81, [%rd21+-4];
	fma.rn.f32 	%f117, %f80, %f81, %f117;
	bra.uni 	$L__BB0_34;
$L__BB0_33:
	ld.shared.f32 	%f82, [%r64+28];
	ld.const.f32 	%f83, [%rd21+-4];
	fma.rn.f32 	%f117, %f82, %f83, %f117;
$L__BB0_34:
	setp.lt.s32 	%p82, %r7, 0;
	not.pred 	%p83, %p2;
	or.pred  	%p84, %p83, %p82;
	@%p84 bra 	$L__BB0_38;
	setp.le.s32 	%p85, %r7, %r10;
	setp.ge.s32 	%p86, %r7, %r5;
	and.pred  	%p87, %p86, %p85;
	and.pred  	%p88, %p87, %p3;
	@%p88 bra 	$L__BB0_37;
	mul.wide.s32 	%rd15, %r68, 4;
	add.s64 	%rd16, %rd1, %rd15;
	ld.global.f32 	%f84, [%rd16];
	ld.const.f32 	%f85, [%rd21];
	fma.rn.f32 	%f117, %f84, %f85, %f117;
	bra.uni 	$L__BB0_38;
$L__BB0_37:
	ld.shared.f32 	%f86, [%r64+32];
	ld.const.f32 	%f87, [%rd21];
	fma.rn.f32 	%f117, %f86, %f87, %f117;
$L__BB0_38:
	setp.gt.s32 	%p89, %r7, -2;
	setp.lt.s32 	%p90, %r16, %r33;
	and.pred  	%p91, %p89, %p90;
	and.pred  	%p92, %p2, %p91;
	not.pred 	%p93, %p92;
	@%p93 bra 	$L__BB0_42;
	setp.lt.s32 	%p94, %r7, %r10;
	setp.ge.s32 	%p95, %r16, %r5;
	and.pred  	%p96, %p95, %p94;
	and.pred  	%p97, %p96, %p3;
	@%p97 bra 	$L__BB0_41;
	ld.global.f32 	%f88, [%rd3+4];
	ld.const.f32 	%f89, [%rd21+4];
	fma.rn.f32 	%f117, %f88, %f89, %f117;
	bra.uni 	$L__BB0_42;
$L__BB0_41:
	ld.shared.f32 	%f90, [%r64+36];
	ld.const.f32 	%f91, [%rd21+4];
	fma.rn.f32 	%f117, %f90, %f91, %f117;
$L__BB0_42:
	setp.gt.s32 	%p98, %r7, -3;
	add.s32 	%r58, %r7, 2;
	setp.lt.s32 	%p99, %r58, %r33;
	and.pred  	%p100, %p98, %p99;
	and.pred  	%p101, %p2, %p100;
	not.pred 	%p102, %p101;
	@%p102 bra 	$L__BB0_46;
	setp.le.s32 	%p103, %r58, %r10;
	setp.ge.s32 	%p104, %r58, %r5;
	and.pred  	%p105, %p104, %p103;
	and.pred  	%p106, %p105, %p3;
	@%p106 bra 	$L__BB0_45;
	ld.global.f32 	%f92, [%rd3+8];
	ld.const.f32 	%f93, [%rd21+8];
	fma.rn.f32 	%f117, %f92, %f93, %f117;
	bra.uni 	$L__BB0_46;
$L__BB0_45:
	ld.shared.f32 	%f94, [%r64+40];
	ld.const.f32 	%f95, [%rd21+8];
	fma.rn.f32 	%f117, %f94, %f95, %f117;
$L__BB0_46:
	setp.gt.s32 	%p107, %r7, -4;
	add.s32 	%r60, %r7, 3;
	setp.lt.s32 	%p108, %r60, %r33;
	and.pred  	%p109, %p107, %p108;
	and.pred  	%p110, %p2, %p109;
	not.pred 	%p111, %p110;
	@%p111 bra 	$L__BB0_50;
	setp.le.s32 	%p112, %r60, %r10;
	setp.ge.s32 	%p113, %r60, %r5;
	and.pred  	%p114, %p113, %p112;
	and.pred  	%p115, %p114, %p3;
	@%p115 bra 	$L__BB0_49;
	ld.global.f32 	%f96, [%rd3+12];
	ld.const.f32 	%f97, [%rd21+12];
	fma.rn.f32 	%f117, %f96, %f97, %f117;
	bra.uni 	$L__BB0_50;
$L__BB0_49:
	ld.shared.f32 	%f98, [%r64+44];
	ld.const.f32 	%f99, [%rd21+12];
	fma.rn.f32 	%f117, %f98, %f99, %f117;
$L__BB0_50:
	setp.gt.s32 	%p116, %r7, -5;
	add.s32 	%r62, %r7, 4;
	setp.lt.s32 	%p117, %r62, %r33;
	and.pred  	%p118, %p116, %p117;
	and.pred  	%p119, %p2, %p118;
	not.pred 	%p120, %p119;
	@%p120 bra 	$L__BB0_54;
	setp.le.s32 	%p121, %r62, %r10;
	setp.ge.s32 	%p122, %r62, %r5;
	and.pred  	%p123, %p122, %p121;
	and.pred  	%p124, %p123, %p3;
	@%p124 bra 	$L__BB0_53;
	ld.global.f32 	%f100, [%rd3+16];
	ld.const.f32 	%f101, [%rd21+16];
	fma.rn.f32 	%f117, %f100, %f101, %f117;
	bra.uni 	$L__BB0_54;
$L__BB0_53:
	ld.shared.f32 	%f102, [%r64+48];
	ld.const.f32 	%f103, [%rd21+16];
	fma.rn.f32 	%f117, %f102, %f103, %f117;
$L__BB0_54:
	setp.gt.s32 	%p125, %r7, -6;
	setp.lt.s32 	%p126, %r17, %r33;
	and.pred  	%p127, %p125, %p126;
	and.pred  	%p128, %p2, %p127;
	not.pred 	%p129, %p128;
	@%p129 bra 	$L__BB0_58;
	setp.le.s32 	%p130, %r17, %r10;
	setp.ge.s32 	%p131, %r17, %r5;
	and.pred  	%p132, %p131, %p130;
	and.pred  	%p133, %p132, %p3;
	@%p133 bra 	$L__BB0_57;
	ld.global.f32 	%f104, [%rd3+20];
	ld.const.f32 	%f105, [%rd21+20];
	fma.rn.f32 	%f117, %f104, %f105, %f117;
	bra.uni 	$L__BB0_58;
$L__BB0_57:
	ld.shared.f32 	%f106, [%r64+52];
	ld.const.f32 	%f107, [%rd21+20];
	fma.rn.f32 	%f117, %f106, %f107, %f117;
$L__BB0_58:
	and.pred  	%p134, %p2, %p1;
	not.pred 	%p135, %p134;
	@%p135 bra 	$L__BB0_62;
	setp.le.s32 	%p136, %r18, %r10;
	setp.ge.s32 	%p137, %r18, %r5;
	and.pred  	%p138, %p137, %p136;
	and.pred  	%p139, %p138, %p3;
	@%p139 bra 	$L__BB0_61;
	ld.global.f32 	%f108, [%rd3+24];
	ld.const.f32 	%f109, [%rd21+24];
	fma.rn.f32 	%f117, %f108, %f109, %f117;
	bra.uni 	$L__BB0_62;
$L__BB0_61:
	ld.shared.f32 	%f110, [%r64+56];
	ld.const.f32 	%f111, [%rd21+24];
	fma.rn.f32 	%f117, %f110, %f111, %f117;
$L__BB0_62:
	setp.gt.s32 	%p140, %r7, -8;
	setp.lt.s32 	%p141, %r19, %r33;
	and.pred  	%p142, %p140, %p141;
	and.pred  	%p143, %p2, %p142;
	not.pred 	%p144, %p143;
	@%p144 bra 	$L__BB0_66;
	setp.le.s32 	%p145, %r19, %r10;
	setp.ge.s32 	%p146, %r19, %r5;
	and.pred  	%p147, %p146, %p145;
	and.pred  	%p148, %p147, %p3;
	@%p148 bra 	$L__BB0_65;
	ld.global.f32 	%f112, [%rd3+28];
	ld.const.f32 	%f113, [%rd21+28];
	fma.rn.f32 	%f117, %f112, %f113, %f117;
	bra.uni 	$L__BB0_66;
$L__BB0_65:
	ld.shared.f32 	%f114, [%r64+60];
	ld.const.f32 	%f115, [%rd21+28];
	fma.rn.f32 	%f117, %f114, %f115, %f117;
$L__BB0_66:
	add.s32 	%r68, %r68, %r33;
	add.s32 	%r67, %r67, %r33;
	add.s32 	%r66, %r66, 1;
	add.s64 	%rd21, %rd21, 64;
	add.s32 	%r65, %r65, 1;
	add.s32 	%r64, %r64, 64;
	setp.ne.s32 	%p149, %r65, 8;
	@%p149 bra 	$L__BB0_2;
	ld.param.u64 	%rd20, [_Z13conv2d_kernelPfS_i_param_1];
	cvta.to.global.u64 	%rd17, %rd20;
	mul.wide.s32 	%rd18, %r8, 4;
	add.s64 	%rd19, %rd17, %rd18;
	st.global.f32 	[%rd19], %f117;
$L__BB0_68:
	ret;

}


// ===== COMPILED SASS (sm_100) =====

	.target	sm_100

	.elftype	@"ET_EXEC"


//--------------------- .note.nv.tkinfo           --------------------------
	.section	.note.nv.tkinfo,"",@"SHT_NOTE"
	.sectionflags	@"SHF_NOTE_NV_TKINFO"
	.tkinfo
        /*0018*/ 	.word	0x00000002
        /*0030*/ 	.string	""
        /*0030*/ 	.string	"ptxas"
        /*0030*/ 	.string	"Cuda compilation tools, release 13.0, V13.0.88"
        /*0030*/ 	.string	"Build cuda_13.0.r13.0/compiler.36424714_0"
        /*0030*/ 	.string	"-arch sm_100 -m 64 "



//--------------------- .note.nv.cuinfo           --------------------------
	.section	.note.nv.cuinfo,"",@"SHT_NOTE"
	.sectionflags	@"SHF_NOTE_NV_CUINFO"
        /*0018*/ 	.short	0x0002
        /*001a*/ 	.short	0x0064
        /*001c*/ 	.short	0x0082
	.zero		2


//--------------------- .nv.info                  --------------------------
	.section	.nv.info,"",@"SHT_CUDA_INFO"
	.align	4


	//----- nvinfo : EIATTR_REGCOUNT
	.align		4
        /*0000*/ 	.byte	0x04, 0x2f
        /*0002*/ 	.short	(.L_2 - .L_1)
	.align		4
.L_1:
        /*0004*/ 	.word	index@(_Z13conv2d_kernelPfS_i)
        /*0008*/ 	.word	0x00000029


	//----- nvinfo : EIATTR_FRAME_SIZE
	.align		4
.L_2:
        /*000c*/ 	.byte	0x04, 0x11
        /*000e*/ 	.short	(.L_4 - .L_3)
	.align		4
.L_3:
        /*0010*/ 	.word	index@(_Z13conv2d_kernelPfS_i)
        /*0014*/ 	.word	0x00000000


	//----- nvinfo : EIATTR_MIN_STACK_SIZE
	.align		4
.L_4:
        /*0018*/ 	.byte	0x04, 0x12
        /*001a*/ 	.short	(.L_6 - .L_5)
	.align		4
.L_5:
        /*001c*/ 	.word	index@(_Z13conv2d_kernelPfS_i)
        /*0020*/ 	.word	0x00000000
.L_6:


//--------------------- .nv.compat                --------------------------
	.section	.nv.compat,"",@"SHT_CUDA_COMPAT_INFO"
	.align	4
        /*0000*/ 	.byte	0x02, 0x09, 0x00, 0x00, 0x02, 0x02, 0x01, 0x00, 0x02, 0x05, 0x05, 0x00, 0x03, 0x07, 0x01, 0x01
        /*0010*/ 	.byte	0x02, 0x03, 0x00, 0x00, 0x02, 0x06, 0x01, 0x00, 0x04, 0x0b, 0x08, 0x00, 0x09, 0x00, 0x00, 0x00
        /*0020*/ 	.byte	0x00, 0x00, 0x00, 0x00


//--------------------- .nv.info._Z13conv2d_kernelPfS_i --------------------------
	.section	.nv.info._Z13conv2d_kernelPfS_i,"",@"SHT_CUDA_INFO"
	.sectionflags	@""
	.align	4


	//----- nvinfo : EIATTR_CUDA_API_VERSION
	.align		4
        /*0000*/ 	.byte	0x04, 0x37
        /*0002*/ 	.short	(.L_8 - .L_7)
.L_7:
        /*0004*/ 	.word	0x00000082


	//----- nvinfo : EIATTR_KPARAM_INFO
	.align		4
.L_8:
        /*0008*/ 	.byte	0x04, 0x17
        /*000a*/ 	.short	(.L_10 - .L_9)
.L_9:
        /*000c*/ 	.word	0x00000000
        /*0010*/ 	.short	0x0002
        /*0012*/ 	.short	0x0010
        /*0014*/ 	.byte	0x00, 0xf0, 0x11, 0x00


	//----- nvinfo : EIATTR_KPARAM_INFO
	.align		4
.L_10:
        /*0018*/ 	.byte	0x04, 0x17
        /*001a*/ 	.short	(.L_12 - .L_11)
.L_11:
        /*001c*/ 	.word	0x00000000
        /*0020*/ 	.short	0x0001
        /*0022*/ 	.short	0x0008
        /*0024*/ 	.byte	0x00, 0xf5, 0x21, 0x00


	//----- nvinfo : EIATTR_KPARAM_INFO
	.align		4
.L_12:
        /*0028*/ 	.byte	0x04, 0x17
        /*002a*/ 	.short	(.L_14 - .L_13)
.L_13:
        /*002c*/ 	.word	0x00000000
        /*0030*/ 	.short	0x0000
        /*0032*/ 	.short	0x0000
        /*0034*/ 	.byte	0x00, 0xf5, 0x21, 0x00


	//----- nvinfo : EIATTR_SPARSE_MMA_MASK
	.align		4
.L_14:
        /*0038*/ 	.byte	0x03, 0x50
        /*003a*/ 	.short	0x0000


	//----- nvinfo : EIATTR_MAXREG_COUNT
	.align		4
        /*003c*/ 	.byte	0x03, 0x1b
        /*003e*/ 	.short	0x00ff


	//----- nvinfo : EIATTR_NUM_BARRIERS
	.align		4
        /*0040*/ 	.byte	0x02, 0x4c
        /*0042*/ 	.byte	0x01
	.zero		1


	//----- nvinfo : EIATTR_MERCURY_ISA_VERSION
	.align		4
        /*0044*/ 	.byte	0x03, 0x5f
        /*0046*/ 	.short	0x0101


	//----- nvinfo : EIATTR_VRC_CTA_INIT_COUNT
	.align		4
        /*0048*/ 	.byte	0x02, 0x4a
	.zero		1
	.zero		1


	//----- nvinfo : EIATTR_EXIT_INSTR_OFFSETS
	.align		4
        /*004c*/ 	.byte	0x04, 0x1c
        /*004e*/ 	.short	(.L_16 - .L_15)


	//   ....[0]....
.L_15:
        /*0050*/ 	.word	0x000001a0


	//   ....[1]....
        /*0054*/ 	.word	0x0000fde0


	//----- nvinfo : EIATTR_CRS_STACK_SIZE
	.align		4
.L_16:
        /*0058*/ 	.byte	0x04, 0x1e
        /*005a*/ 	.short	(.L_18 - .L_17)
.L_17:
        /*005c*/ 	.word	0x00000000


	//----- nvinfo : EIATTR_CBANK_PARAM_SIZE
	.align		4
.L_18:
        /*0060*/ 	.byte	0x03, 0x19
        /*0062*/ 	.short	0x0014


	//----- nvinfo : EIATTR_PARAM_CBANK
	.align		4
        /*0064*/ 	.byte	0x04, 0x0a
        /*0066*/ 	.short	(.L_20 - .L_19)
	.align		4
.L_19:
        /*0068*/ 	.word	index@(.nv.constant0._Z13conv2d_kernelPfS_i)
        /*006c*/ 	.short	0x0380
        /*006e*/ 	.short	0x0014


	//----- nvinfo : EIATTR_SW_WAR
	.align		4
.L_20:
        /*0070*/ 	.byte	0x04, 0x36
        /*0072*/ 	.short	(.L_22 - .L_21)
.L_21:
        /*0074*/ 	.word	0x00000008
.L_22:


//--------------------- .nv.callgraph             --------------------------
	.section	.nv.callgraph,"",@"SHT_CUDA_CALLGRAPH"
	.align	4
	.sectionentsize	8
	.align		4
        /*0000*/ 	.word	0x00000000
	.align		4
        /*0004*/ 	.word	0xffffffff
	.align		4
        /*0008*/ 	.word	0x00000000
	.align		4
        /*000c*/ 	.word	0xfffffffe
	.align		4
        /*0010*/ 	.word	0x00000000
	.align		4
        /*0014*/ 	.word	0xfffffffd
	.align		4
        /*0018*/ 	.word	0x00000000
	.align		4
        /*001c*/ 	.word	0xfffffffc


//--------------------- .nv.constant3             --------------------------
	.section	.nv.constant3,"a",@progbits
	.align	4
.nv.constant3:
	.type		M_dc,@object
	.size		M_dc,(.L_0 - M_dc)
M_dc:
	.zero		1024
.L_0:


//--------------------- .text._Z13conv2d_kernelPfS_i --------------------------
	.section	.text._Z13conv2d_kernelPfS_i,"ax",@progbits
	.align	128
        .global         _Z13conv2d_kernelPfS_i
        .type           _Z13conv2d_kernelPfS_i,@function
        .size           _Z13conv2d_kernelPfS_i,(.L_x_753 - _Z13conv2d_kernelPfS_i)
        .other          _Z13conv2d_kernelPfS_i,@"STO_CUDA_ENTRY STV_DEFAULT"
_Z13conv2d_kernelPfS_i:
.text._Z13conv2d_kernelPfS_i:
[----:B------:R-:W-:Y:S01]  /*0000*/  LDC R1, c[0x0][0x37c] ;  /* 0x0000df00ff017b82 */ /* 0x000fe20000000800 */
[----:B------:R-:W0:Y:S07]  /*0010*/  S2R R8, SR_TID.Y ;  /* 0x0000000000087919 */ /* 0x000e2e0000002200 */
[----:B------:R-:W1:Y:S01]  /*0020*/  S2UR UR4, SR_CTAID.Y ;  /* 0x00000000000479c3 */ /* 0x000e620000002600 */
[----:B------:R-:W1:Y:S01]  /*0030*/  LDCU UR5, c[0x0][0x364] ;  /* 0x00006c80ff0577ac */ /* 0x000e620008000800 */
[----:B------:R-:W2:Y:S01]  /*0040*/  S2R R9, SR_TID.X ;  /* 0x0000000000097919 */ /* 0x000ea20000002100 */
[----:B------:R-:W3:Y:S05]  /*0050*/  LDCU UR8, c[0x0][0x360] ;  /* 0x00006c00ff0877ac */ /* 0x000eea0008000800 */
[----:B------:R-:W3:Y:S01]  /*0060*/  S2UR UR6, SR_CTAID.X ;  /* 0x00000000000679c3 */ /* 0x000ee20000002500 */
[----:B------:R-:W4:Y:S01]  /*0070*/  LDCU UR9, c[0x0][0x390] ;  /* 0x00007200ff0977ac */ /* 0x000f220008000800 */
[----:B------:R-:W5:Y:S06]  /*0080*/  LDCU.64 UR10, c[0x0][0x358] ;  /* 0x00006b00ff0a77ac */ /* 0x000f6c0008000a00 */
[----:B------:R-:W5:Y:S01]  /*0090*/  LDC.64 R20, c[0x0][0x380] ;  /* 0x0000e000ff147b82 */ /* 0x000f620000000a00 */
[----:B-1----:R-:W-:-:S06]  /*00a0*/  UIMAD UR4, UR4, UR5, URZ ;  /* 0x00000005040472a4 */ /* 0x002fcc000f8e02ff */
[----:B0-----:R-:W-:Y:S01]  /*00b0*/  VIADD R0, R8, UR4 ;  /* 0x0000000408007c36 */ /* 0x001fe20008000000 */
[----:B---3--:R-:W-:-:S06]  /*00c0*/  UIMAD UR5, UR6, UR8, URZ ;  /* 0x00000008060572a4 */ /* 0x008fcc000f8e02ff */
[----:B--2---:R-:W-:-:S04]  /*00d0*/  VIADD R3, R9, UR5 ;  /* 0x0000000509037c36 */ /* 0x004fc80008000000 */
[----:B----4-:R-:W-:-:S04]  /*00e0*/  IMAD R2, R0, UR9, R3 ;  /* 0x0000000900027c24 */ /* 0x010fc8000f8e0203 */
[----:B-----5:R-:W-:-:S06]  /*00f0*/  IMAD.WIDE R4, R2, 0x4, R20 ;  /* 0x0000000402047825 */ /* 0x020fcc00078e0214 */
[----:B------:R-:W2:Y:S01]  /*0100*/  LDG.E R4, desc[UR10][R4.64] ;  /* 0x0000000a04047981 */ /* 0x000ea2000c1e1900 */
[----:B------:R-:W0:Y:S01]  /*0110*/  S2UR UR7, SR_CgaCtaId ;  /* 0x00000000000779c3 */ /* 0x000e220000008800 */
[----:B------:R-:W-:Y:S01]  /*0120*/  UMOV UR6, 0x400 ;  /* 0x0000040000067882 */ /* 0x000fe20000000000 */
[----:B------:R-:W-:-:S04]  /*0130*/  VIMNMX R7, PT, PT, R0, R3, !PT ;  /* 0x0000000300077248 */ /* 0x000fc80007fe0100 */
[----:B------:R-:W-:Y:S01]  /*0140*/  ISETP.GE.AND P0, PT, R7, UR9, PT ;  /* 0x0000000907007c0c */ /* 0x000fe2000bf06270 */
[----:B0-----:R-:W-:-:S06]  /*0150*/  ULEA UR7, UR7, UR6, 0x18 ;  /* 0x0000000607077291 */ /* 0x001fcc000f8ec0ff */
[----:B------:R-:W-:-:S05]  /*0160*/  LEA R6, R8, UR7, 0x6 ;  /* 0x0000000708067c11 */ /* 0x000fca000f8e30ff */
[----:B------:R-:W-:-:S05]  /*0170*/  IMAD R7, R9, 0x4, R6 ;  /* 0x0000000409077824 */ /* 0x000fca00078e0206 */
[----:B--2---:R0:W-:Y:S01]  /*0180*/  STS [R7], R4 ;  /* 0x0000000407007388 */ /* 0x0041e20000000800 */
[----:B------:R-:W-:Y:S06]  /*0190*/  BAR.SYNC.DEFER_BLOCKING 0x0 ;  /* 0x0000000000007b1d */ /* 0x000fec0000010000 */
[----:B------:R-:W-:Y:S05]  /*01a0*/  @P0 EXIT ;  /* 0x000000000000094d */ /* 0x000fea0003800000 */
[----:B------:R-:W1:Y:S01]  /*01b0*/  LDCU UR6, c[0x0][0x364] ;  /* 0x00006c80ff0677ac */ /* 0x000e620008000800 */
[----:B0-----:R-:W-:Y:S01]  /*01c0*/  VIADD R7, R0, 0xfffffff8 ;  /* 0xfffffff800077836 */ /* 0x001fe20000000000 */
[----:B------:R-:W-:Y:S01]  /*01d0*/  SHF.R.S32.HI R4, RZ, 0x1f, R3 ;  /* 0x0000001fff047819 */ /* 0x000fe20000011403 */
[----:B------:R-:W-:Y:S01]  /*01e0*/  IMAD R15, R8, 0x10, R9 ;  /* 0x00000010080f7824 */ /* 0x000fe200078e0209 */
[----:B------:R-:W0:Y:S01]  /*01f0*/  LDCU.64 UR12, c[0x0][0x380] ;  /* 0x00007000ff0c77ac */ /* 0x000e220008000a00 */
[C---:B------:R-:W-:Y:S01]  /*0200*/  IMAD R24, R7.reuse, UR9, RZ ;  /* 0x0000000907187c24 */ /* 0x040fe2000f8e02ff */
[----:B------:R-:W-:Y:S01]  /*0210*/  ISETP.GE.AND P3, PT, R7, UR9, PT ;  /* 0x0000000907007c0c */ /* 0x000fe2000bf66270 */
[----:B------:R-:W-:Y:S01]  /*0220*/  BSSY.RECONVERGENT B0, `(.L_x_0) ;  /* 0x000002c000007945 */ /* 0x000fe20003800200 */
[----:B------:R-:W-:Y:S01]  /*0230*/  VIADD R8, R3, 0xfffffffa ;  /* 0xfffffffa03087836 */ /* 0x000fe20000000000 */
[----:B------:R-:W-:Y:S01]  /*0240*/  LEA R15, R15, UR7, 0x2 ;  /* 0x000000070f0f7c11 */ /* 0x000fe2000f8e10ff */
[C---:B------:R-:W-:Y:S01]  /*0250*/  VIADD R9, R3.reuse, 0xfffffffb ;  /* 0xfffffffb03097836 */ /* 0x040fe20000000000 */
[C---:B------:R-:W-:Y:S01]  /*0260*/  IADD3 R5, P0, PT, R3.reuse, R24, RZ ;  /* 0x0000001803057210 */ /* 0x040fe20007f1e0ff */
[----:B------:R-:W-:Y:S01]  /*0270*/  VIADD R10, R3, 0xfffffffc ;  /* 0xfffffffc030a7836 */ /* 0x000fe20000000000 */
[----:B------:R-:W-:Y:S01]  /*0280*/  ISETP.GT.AND P3, PT, R7, -0x1, !P3 ;  /* 0xffffffff0700780c */ /* 0x000fe20005f64270 */
[C---:B------:R-:W-:Y:S01]  /*0290*/  VIADD R12, R3.reuse, 0xfffffffe ;  /* 0xfffffffe030c7836 */ /* 0x040fe20000000000 */
[----:B------:R-:W-:Y:S01]  /*02a0*/  LEA.HI.X.SX32 R6, R24, R4, 0x1, P0 ;  /* 0x0000000418067211 */ /* 0x000fe200000f0eff */
[C---:B------:R-:W-:Y:S01]  /*02b0*/  VIADD R13, R3.reuse, 0x1 ;  /* 0x00000001030d7836 */ /* 0x040fe20000000000 */
[----:B-1----:R-:W-:Y:S01]  /*02c0*/  UIADD3 UR6, UPT, UPT, UR4, UR6, URZ ;  /* 0x0000000604067290 */ /* 0x002fe2000fffe0ff */
[----:B------:R-:W-:-:S02]  /*02d0*/  VIADD R14, R3, 0x5 ;  /* 0x00000005030e7836 */ /* 0x000fc40000000000 */
[----:B------:R-:W-:Y:S01]  /*02e0*/  IMAD.MOV.U32 R36, RZ, RZ, RZ ;  /* 0x000000ffff247224 */ /* 0x000fe200078e00ff */
[----:B0-----:R-:W-:Y:S02]  /*02f0*/  LEA R22, P0, R5, UR12, 0x2 ;  /* 0x0000000c05167c11 */ /* 0x001fe4000f8010ff */
[----:B------:R-:W-:Y:S01]  /*0300*/  ISETP.GE.AND P4, PT, R7, UR6, PT ;  /* 0x0000000607007c0c */ /* 0x000fe2000bf86270 */
[----:B------:R-:W-:Y:S01]  /*0310*/  UIADD3 UR6, UPT, UPT, UR5, -0x1, UR8 ;  /* 0xffffffff05067890 */ /* 0x000fe2000fffe008 */
[----:B------:R-:W-:Y:S01]  /*0320*/  LEA.HI.X R23, R5, UR13, R6, 0x2, P0 ;  /* 0x0000000d05177c11 */ /* 0x000fe200080f1406 */
[----:B------:R-:W-:Y:S01]  /*0330*/  VIADD R5, R3, 0xfffffff8 ;  /* 0xfffffff803057836 */ /* 0x000fe20000000000 */
[----:B------:R-:W-:Y:S01]  /*0340*/  ISETP.GE.AND P4, PT, R7, UR4, !P4 ;  /* 0x0000000407007c0c */ /* 0x000fe2000e786270 */
[C---:B------:R-:W-:Y:S02]  /*0350*/  VIADD R7, R3.reuse, 0x6 ;  /* 0x0000000603077836 */ /* 0x040fe40000000000 */
[----:B------:R-:W-:Y:S01]  /*0360*/  VIADD R6, R3, 0xfffffff9 ;  /* 0xfffffff903067836 */ /* 0x000fe20000000000 */
[----:B------:R-:W-:-:S02]  /*0370*/  ISETP.GE.AND P1, PT, R5, UR9, PT ;  /* 0x0000000905007c0c */ /* 0x000fc4000bf26270 */
[----:B------:R-:W-:Y:S02]  /*0380*/  ISETP.GE.AND P0, PT, R7, UR9, PT ;  /* 0x0000000907007c0c */ /* 0x000fe4000bf06270 */
[C---:B------:R-:W-:Y:S02]  /*0390*/  ISETP.GT.AND P1, PT, R3.reuse, 0x7, !P1 ;  /* 0x000000070300780c */ /* 0x040fe40004f24270 */
[----:B------:R-:W-:Y:S02]  /*03a0*/  ISETP.GT.AND P5, PT, R3, -0x7, !P0 ;  /* 0xfffffff90300780c */ /* 0x000fe400047a4270 */
[----:B------:R-:W-:Y:S02]  /*03b0*/  PLOP3.LUT P0, PT, P3, P1, PT, 0x80, 0x8 ;  /* 0x000000000008781c */ /* 0x000fe40001f03070 */
[----:B------:R-:W-:Y:S02]  /*03c0*/  ISETP.GE.AND P2, PT, R6, UR9, PT ;  /* 0x0000000906007c0c */ /* 0x000fe4000bf46270 */
[----:B------:R-:W-:-:S02]  /*03d0*/  P2R R26, PR, RZ, 0x2 ;  /* 0x00000002ff1a7803 */ /* 0x000fc40000000000 */
[C---:B------:R-:W-:Y:S02]  /*03e0*/  ISETP.GT.AND P6, PT, R3.reuse, 0x6, !P2 ;  /* 0x000000060300780c */ /* 0x040fe400057c4270 */
[----:B------:R-:W-:Y:S02]  /*03f0*/  P2R R35, PR, RZ, 0x20 ;  /* 0x00000020ff237803 */ /* 0x000fe40000000000 */
[----:B------:R-:W-:Y:S01]  /*0400*/  P2R R11, PR, RZ, 0x40 ;  /* 0x00000040ff0b7803 */ /* 0x000fe20000000000 */
[----:B------:R-:W-:Y:S01]  /*0410*/  VIADD R11, R3, 0xfffffffd ;  /* 0xfffffffd030b7836 */ /* 0x000fe20000000000 */
[----:B------:R-:W-:Y:S01]  /*0420*/  PLOP3.LUT P1, PT, P3, P6, PT, 0x80, 0x8 ;  /* 0x000000000008781c */ /* 0x000fe20001f2d070 */
[----:B------:R-:W-:-:S12]  /*0430*/  @!P0 BRA `(.L_x_1) ;  /* 0x0000000000288947 */ /* 0x000fd80003800000 */
[----:B------:R-:W-:-:S04]  /*0440*/  ISETP.GT.AND P0, PT, R5, UR6, PT ;  /* 0x0000000605007c0c */ /* 0x000fc8000bf04270 */
[----:B------:R-:W-:-:S04]  /*0450*/  ISETP.GE.AND P0, PT, R5, UR5, !P0 ;  /* 0x0000000505007c0c */ /* 0x000fc8000c706270 */
[----:B------:R-:W-:-:S13]  /*0460*/  PLOP3.LUT P0, PT, P4, P0, PT, 0x80, 0x8 ;  /* 0x000000000008781c */ /* 0x000fda0002701070 */
[----:B------:R-:W0:Y:S01]  /*0470*/  @P0 LDS R36, [R15+-0x220] ;  /* 0xfffde0000f240984 */ /* 0x000e220000000800 */
[----:B------:R-:W0:Y:S02]  /*0480*/  @P0 LDC R17, c[0x3][RZ] ;  /* 0x00c00000ff110b82 */ /* 0x000e240000000800 */
[----:B0-----:R-:W-:Y:S01]  /*0490*/  @P0 FFMA R36, R36, R17, RZ ;  /* 0x0000001124240223 */ /* 0x001fe200000000ff */
[----:B------:R-:W-:Y:S06]  /*04a0*/  @P0 BRA `(.L_x_1) ;  /* 0x00000000000c0947 */ /* 0x000fec0003800000 */
[----:B------:R-:W2:Y:S01]  /*04b0*/  LDG.E R36, desc[UR10][R22.64+-0x20] ;  /* 0xffffe00a16247981 */ /* 0x000ea2000c1e1900 */
[----:B------:R-:W2:Y:S02]  /*04c0*/  LDCU UR7, c[0x3][URZ] ;  /* 0x00c00000ff0777ac */ /* 0x000ea40008000800 */
[----:B--2---:R-:W-:-:S07]  /*04d0*/  FFMA R36, R36, UR7, RZ ;  /* 0x0000000724247c23 */ /* 0x004fce00080000ff */
.L_x_1:
[----:B------:R-:W-:Y:S05]  /*04e0*/  BSYNC.RECONVERGENT B0 ;  /* 0x0000000000007941 */ /* 0x000fea0003800200 */
.L_x_0:
[----:B------:R-:W-:Y:S01]  /*04f0*/  BSSY.RECONVERGENT B0, `(.L_x_2) ;  /* 0x000000e000007945 */ /* 0x000fe20003800200 */
[C---:B------:R-:W-:Y:S02]  /*0500*/  VIADD R16, R3.reuse, 0x7 ;  /* 0x0000000703107836 */ /* 0x040fe40000000000 */
[----:B------:R-:W-:Y:S01]  /*0510*/  IMAD.IADD R37, R3, 0x1, R24 ;  /* 0x0000000103257824 */ /* 0x000fe200078e0218 */
[----:B------:R-:W-:Y:S06]  /*0520*/  @!P1 BRA `(.L_x_3) ;  /* 0x0000000000289947 */ /* 0x000fec0003800000 */
[----:B------:R-:W-:-:S04]  /*0530*/  ISETP.GT.AND P0, PT, R6, UR6, PT ;  /* 0x0000000606007c0c */ /* 0x000fc8000bf04270 */
[----:B------:R-:W-:-:S13]  /*0540*/  ISETP.GE.AND P0, PT, R6, UR5, !P0 ;  /* 0x0000000506007c0c */ /* 0x000fda000c706270 */
[----:B------:R-:W-:Y:S05]  /*0550*/  @P4 BRA P0, `(.L_x_4) ;  /* 0x0000000000104947 */ /* 0x000fea0000000000 */
[----:B------:R-:W2:Y:S01]  /*0560*/  LDG.E R17, desc[UR10][R22.64+-0x1c] ;  /* 0xffffe40a16117981 */ /* 0x000ea2000c1e1900 */
[----:B------:R-:W2:Y:S02]  /*0570*/  LDCU UR7, c[0x3][0x4] ;  /* 0x00c00080ff0777ac */ /* 0x000ea40008000800 */
[----:B--2---:R-:W-:Y:S01]  /*0580*/  FFMA R36, R17, UR7, R36 ;  /* 0x0000000711247c23 */ /* 0x004fe20008000024 */
[----:B------:R-:W-:Y:S06]  /*0590*/  BRA `(.L_x_3) ;  /* 0x00000000000c7947 */ /* 0x000fec0003800000 */
.L_x_4:
[----:B------:R-:W0:Y:S01]  /*05a0*/  LDS R17, [R15+-0x21c] ;  /* 0xfffde4000f117984 */ /* 0x000e220000000800 */
[----:B------:R-:W0:Y:S02]  /*05b0*/  LDCU UR7, c[0x3][0x4] ;  /* 0x00c00080ff0777ac */ /* 0x000e240008000800 */
[----:B0-----:R-:W-:-:S07]  /*05c0*/  FFMA R36, R17, UR7, R36 ;  /* 0x0000000711247c23 */ /* 0x001fce0008000024 */
.L_x_3:
[----:B------:R-:W-:Y:S05]  /*05d0*/  BSYNC.RECONVERGENT B0 ;  /* 0x0000000000007941 */ /* 0x000fea0003800200 */
.L_x_2:
[----:B------:R-:W-:Y:S01]  /*05e0*/  ISETP.GE.AND P0, PT, R8, UR9, PT ;  /* 0x0000000908007c0c */ /* 0x000fe2000bf06270 */
[----:B------:R-:W-:Y:S03]  /*05f0*/  BSSY.RECONVERGENT B0, `(.L_x_5) ;  /* 0x000000f000007945 */ /* 0x000fe60003800200 */
[----:B------:R-:W-:-:S04]  /*0600*/  ISETP.GT.AND P1, PT, R3, 0x5, !P0 ;  /* 0x000000050300780c */ /* 0x000fc80004724270 */
[----:B------:R-:W-:Y:S02]  /*0610*/  PLOP3.LUT P0, PT, P3, P1, PT, 0x80, 0x8 ;  /* 0x000000000008781c */ /* 0x000fe40001f03070 */
[----:B------:R-:W-:-:S11]  /*0620*/  P2R R27, PR, RZ, 0x2 ;  /* 0x00000002ff1b7803 */ /* 0x000fd60000000000 */
[----:B------:R-:W-:Y:S05]  /*0630*/  @!P0 BRA `(.L_x_6) ;  /* 0x0000000000288947 */ /* 0x000fea0003800000 */
[----:B------:R-:W-:-:S04]  /*0640*/  ISETP.GT.AND P0, PT, R8, UR6, PT ;  /* 0x0000000608007c0c */ /* 0x000fc8000bf04270 */
[----:B------:R-:W-:-:S13]  /*0650*/  ISETP.GE.AND P0, PT, R8, UR5, !P0 ;  /* 0x0000000508007c0c */ /* 0x000fda000c706270 */
[----:B------:R-:W-:Y:S05]  /*0660*/  @P4 BRA P0, `(.L_x_7) ;  /* 0x0000000000104947 */ /* 0x000fea0000000000 */
[----:B------:R-:W2:Y:S01]  /*0670*/  LDG.E R17, desc[UR10][R22.64+-0x18] ;  /* 0xffffe80a16117981 */ /* 0x000ea2000c1e1900 */
[----:B------:R-:W2:Y:S02]  /*0680*/  LDCU UR7, c[0x3][0x8] ;  /* 0x00c00100ff0777ac */ /* 0x000ea40008000800 */
[----:B--2---:R-:W-:Y:S01]  /*0690*/  FFMA R36, R17, UR7, R36 ;  /* 0x0000000711247c23 */ /* 0x004fe20008000024 */
[----:B------:R-:W-:Y:S06]  /*06a0*/  BRA `(.L_x_6) ;  /* 0x00000000000c7947 */ /* 0x000fec0003800000 */
.L_x_7:
[----:B------:R-:W0:Y:S01]  /*06b0*/  LDS R17, [R15+-0x218] ;  /* 0xfffde8000f117984 */ /* 0x000e220000000800 */
[----:B------:R-:W0:Y:S02]  /*06c0*/  LDCU UR7, c[0x3][0x8] ;  /* 0x00c00100ff0777ac */ /* 0x000e240008000800 */
[----:B0-----:R-:W-:-:S07]  /*06d0*/  FFMA R36, R17, UR7, R36 ;  /* 0x0000000711247c23 */ /* 0x001fce0008000024 */
.L_x_6:
[----:B------:R-:W-:Y:S05]  /*06e0*/  BSYNC.RECONVERGENT B0 ;  /* 0x0000000000007941 */ /* 0x000fea0003800200 */
.L_x_5:
        /* <DEDUP_REMOVED lines=13> */
.L_x_10:
[----:B------:R-:W0:Y:S01]  /*07c0*/  LDS R17, [R15+-0x214] ;  /* 0xfffdec000f117984 */ /* 0x000e220000000800 */
[----:B------:R-:W0:Y:S02]  /*07d0*/  LDCU UR7, c[0x3][0xc] ;  /* 0x00c00180ff0777ac */ /* 0x000e240008000800 */
[----:B0-----:R-:W-:-:S07]  /*07e0*/  FFMA R36, R17, UR7, R36 ;  /* 0x0000000711247c23 */ /* 0x001fce0008000024 */
.L_x_9:
[----:B------:R-:W-:Y:S05]  /*07f0*/  BSYNC.RECONVERGENT B0 ;  /* 0x0000000000007941 */ /* 0x000fea0003800200 */
.L_x_8:
        /* <DEDUP_REMOVED lines=13> */
.L_x_13:
[----:B------:R-:W0:Y:S01]  /*08d0*/  LDS R17, [R15+-0x210] ;  /* 0xfffdf0000f117984 */ /* 0x000e220000000800 */
[----:B------:R-:W0:Y:S02]  /*08e0*/  LDCU UR7, c[0x3][0x10] ;  /* 0x00c00200ff0777ac */ /* 0x000e240008000800 */
[----:B0-----:R-:W-:-:S07]  /*08f0*/  FFMA R36, R17, UR7, R36 ;  /* 0x0000000711247c23 */ /* 0x001fce0008000024 */
.L_x_12:
[----:B------:R-:W-:Y:S05]  /*0900*/  BSYNC.RECONVERGENT B0 ;  /* 0x0000000000007941 */ /* 0x000fea0003800200 */
.L_x_11:
        /* <DEDUP_REMOVED lines=13> */
.L_x_16:
[----:B------:R-:W0:Y:S01]  /*09e0*/  LDS R17, [R15+-0x20c] ;  /* 0xfffdf4000f117984 */ /* 0x000e220000000800 */
[----:B------:R-:W0:Y:S02]  /*09f0*/  LDCU UR7, c[0x3][0x14] ;  /* 0x00c00280ff0777ac */ /* 0x000e240008000800 */
[----:B0-----:R-:W-:-:S07]  /*0a00*/  FFMA R36, R17, UR7, R36 ;  /* 0x0000000711247c23 */ /* 0x001fce0008000024 */
.L_x_15:
[----:B------:R-:W-:Y:S05]  /*0a10*/  BSYNC.RECONVERGENT B0 ;  /* 0x0000000000007941 */ /* 0x000fea0003800200 */
.L_x_14:
        /* <DEDUP_REMOVED lines=13> */
.L_x_19:
[----:B------:R-:W0:Y:S01]  /*0af0*/  LDS R17, [R15+-0x208] ;  /* 0xfffdf8000f117984 */ /* 0x000e220000000800 */
[----:B------:R-:W0:Y:S02]  /*0b00*/  LDCU UR7, c[0x3][0x18] ;  /* 0x00c00300ff0777ac */ /* 0x000e240008000800 */
[----:B0-----:R-:W-:-:S07]  /*0b10*/  FFMA R36, R17, UR7, R36 ;  /* 0x0000000711247c23 */ /* 0x001fce0008000024 */
.L_x_18:
[----:B------:R-:W-:Y:S05]  /*0b20*/  BSYNC.RECONVERGENT B0 ;  /* 0x0000000000007941 */ /* 0x000fea0003800200 */
.L_x_17:
[----:B------:R-:W-:Y:S01]  /*0b30*/  ISETP.LT.OR P0, PT, R3, 0x1, !P3 ;  /* 0x000000010300780c */ /* 0x000fe20005f01670 */
[----:B------:R-:W-:-:S12]  /*0b40*/  BSSY.RECONVERGENT B0, `(.L_x_20) ;  /* 0x000000d000007945 */ /* 0x000fd80003800200 */
[----:B------:R-:W-:Y:S05]  /*0b50*/  @P0 BRA `(.L_x_21) ;  /* 0x00000000002c0947 */ /* 0x000fea0003800000 */
[----:B------:R-:W-:-:S05]  /*0b60*/  VIADD R17, R3, 0xffffffff ;  /* 0xffffffff03117836 */ /* 0x000fca0000000000 */
[----:B------:R-:W-:-:S04]  /*0b70*/  ISETP.GT.AND P0, PT, R17, UR6, PT ;  /* 0x0000000611007c0c */ /* 0x000fc8000bf04270 */
[----:B------:R-:W-:-:S13]  /*0b80*/  ISETP.GT.AND P0, PT, R3, UR5, !P0 ;  /* 0x0000000503007c0c */ /* 0x000fda000c704270 */
[----:B------:R-:W-:Y:S05]  /*0b90*/  @P4 BRA P0, `(.L_x_22) ;  /* 0x0000000000104947 */ /* 0x000fea0000000000 */
[----:B------:R-:W2:Y:S01]  /*0ba0*/  LDG.E R17, desc[UR10][R22.64+-0x4] ;  /* 0xfffffc0a16117981 */ /* 0x000ea2000c1e1900 */
[----:B------:R-:W2:Y:S02]  /*0bb0*/  LDCU UR7, c[0x3][0x1c] ;  /* 0x00c00380ff0777ac */ /* 0x000ea40008000800 */
[----:B--2---:R-:W-:Y:S01]  /*0bc0*/  FFMA R36, R17, UR7, R36 ;  /* 0x0000000711247c23 */ /* 0x004fe20008000024 */
[----:B------:R-:W-:Y:S06]  /*0bd0*/  BRA `(.L_x_21) ;  /* 0x00000000000c7947 */ /* 0x000fec0003800000 */
.L_x_22:
[----:B------:R-:W0:Y:S01]  /*0be0*/  LDS R17, [R15+-0x204] ;  /* 0xfffdfc000f117984 */ /* 0x000e220000000800 */
[----:B------:R-:W0:Y:S02]  /*0bf0*/  LDCU UR7, c[0x3][0x1c] ;  /* 0x00c00380ff0777ac */ /* 0x000e240008000800 */
[----:B0-----:R-:W-:-:S07]  /*0c00*/  FFMA R36, R17, UR7, R36 ;  /* 0x0000000711247c23 */ /* 0x001fce0008000024 */
.L_x_21:
[----:B------:R-:W-:Y:S05]  /*0c10*/  BSYNC.RECONVERGENT B0 ;  /* 0x0000000000007941 */ /* 0x000fea0003800200 */
.L_x_20:
[----:B------:R-:W-:Y:S01]  /*0c20*/  ISETP.LT.OR P0, PT, R3, RZ, !P3 ;  /* 0x000000ff0300720c */ /* 0x000fe20005f01670 */
[----:B------:R-:W-:-:S12]  /*0c30*/  BSSY.RECONVERGENT B0, `(.L_x_23) ;  /* 0x000000d000007945 */ /* 0x000fd80003800200 */
[----:B------:R-:W-:Y:S05]  /*0c40*/  @P0 BRA `(.L_x_24) ;  /* 0x00000000002c0947 */ /* 0x000fea0003800000 */
[----:B------:R-:W-:-:S04]  /*0c50*/  ISETP.GT.AND P0, PT, R3, UR6, PT ;  /* 0x0000000603007c0c */ /* 0x000fc8000bf04270 */
[----:B------:R-:W-:-:S13]  /*0c60*/  ISETP.GE.AND P0, PT, R3, UR5, !P0 ;  /* 0x0000000503007c0c */ /* 0x000fda000c706270 */
[----:B------:R-:W-:Y:S05]  /*0c70*/  @P4 BRA P0, `(.L_x_25) ;  /* 0x0000000000144947 */ /* 0x000fea0000000000 */
[----:B------:R-:W-:Y:S01]  /*0c80*/  IMAD.WIDE R18, R37, 0x4, R20 ;  /* 0x0000000425127825 */ /* 0x000fe200078e0214 */
[----:B------:R-:W0:Y:S05]  /*0c90*/  LDCU UR7, c[0x3][0x20] ;  /* 0x00c00400ff0777ac */ /* 0x000e2a0008000800 */
[----:B------:R-:W0:Y:S02]  /*0ca0*/  LDG.E R19, desc[UR10][R18.64] ;  /* 0x0000000a12137981 */ /* 0x000e24000c1e1900 */
[----:B0-----:R-:W-:Y:S01]  /*0cb0*/  FFMA R36, R19, UR7, R36 ;  /* 0x0000000713247c23 */ /* 0x001fe20008000024 */
[----:B------:R-:W-:Y:S06]  /*0cc0*/  BRA `(.L_x_24) ;  /* 0x00000000000c7947 */ /* 0x000fec0003800000 */
.L_x_25:
[----:B------:R-:W0:Y:S01]  /*0cd0*/  LDS R17, [R15+-0x200] ;  /* 0xfffe00000f117984 */ /* 0x000e220000000800 */
[----:B------:R-:W0:Y:S02]  /*0ce0*/  LDCU UR7, c[0x3][0x20] ;  /* 0x00c00400ff0777ac */ /* 0x000e240008000800 */
[----:B0-----:R-:W-:-:S07]  /*0cf0*/  FFMA R36, R17, UR7, R36 ;  /* 0x0000000711247c23 */ /* 0x001fce0008000024 */
.L_x_24:
[----:B------:R-:W-:Y:S05]  /*0d00*/  BSYNC.RECONVERGENT B0 ;  /* 0x0000000000007941 */ /* 0x000fea0003800200 */
.L_x_23:
[----:B------:R-:W-:Y:S01]  /*0d10*/  ISETP.GE.AND P0, PT, R13, UR9, PT ;  /* 0x000000090d007c0c */ /* 0x000fe2000bf06270 */
[----:B------:R-:W-:Y:S03]  /*0d20*/  BSSY.RECONVERGENT B0, `(.L_x_26) ;  /* 0x000000f000007945 */ /* 0x000fe60003800200 */
[----:B------:R-:W-:-:S04]  /*0d30*/  ISETP.GT.AND P1, PT, R3, -0x2, !P0 ;  /* 0xfffffffe0300780c */ /* 0x000fc80004724270 */
[----:B------:R-:W-:Y:S02]  /*0d40*/  PLOP3.LUT P0, PT, P3, P1, PT, 0x80, 0x8 ;  /* 0x000000000008781c */ /* 0x000fe40001f03070 */
[----:B------:R-:W-:-:S11]  /*0d50*/  P2R R32, PR, RZ, 0x2 ;  /* 0x00000002ff207803 */ /* 0x000fd60000000000 */
[----:B------:R-:W-:Y:S05]  /*0d60*/  @!P0 BRA `(.L_x_27) ;  /* 0x0000000000288947 */ /* 0x000fea0003800000 */
[----:B------:R-:W-:-:S04]  /*0d70*/  ISETP.GE.AND P0, PT, R3, UR6, PT ;  /* 0x0000000603007c0c */ /* 0x000fc8000bf06270 */
[----:B------:R-:W-:-:S13]  /*0d80*/  ISETP.GE.AND P0, PT, R13, UR5, !P0 ;  /* 0x000000050d007c0c */ /* 0x000fda000c706270 */
[----:B------:R-:W-:Y:S05]  /*0d90*/  @P4 BRA P0, `(.L_x_28) ;  /* 0x0000000000104947 */ /* 0x000fea0000000000 */
[----:B------:R-:W2:Y:S01]  /*0da0*/  LDG.E R17, desc[UR10][R22.64+0x4] ;  /* 0x0000040a16117981 */ /* 0x000ea2000c1e1900 */
[----:B------:R-:W2:Y:S02]  /*0db0*/  LDCU UR7, c[0x3][0x24] ;  /* 0x00c00480ff0777ac */ /* 0x000ea40008000800 */
[----:B--2---:R-:W-:Y:S01]  /*0dc0*/  FFMA R36, R17, UR7, R36 ;  /* 0x0000000711247c23 */ /* 0x004fe20008000024 */
[----:B------:R-:W-:Y:S06]  /*0dd0*/  BRA `(.L_x_27) ;  /* 0x00000000000c7947 */ /* 0x000fec0003800000 */
.L_x_28:
[----:B------:R-:W0:Y:S01]  /*0de0*/  LDS R17, [R15+-0x1fc] ;  /* 0xfffe04000f117984 */ /* 0x000e220000000800 */
[----:B------:R-:W0:Y:S02]  /*0df0*/  LDCU UR7, c[0x3][0x24] ;  /* 0x00c00480ff0777ac */ /* 0x000e240008000800 */
[----:B0-----:R-:W-:-:S07]  /*0e00*/  FFMA R36, R17, UR7, R36 ;  /* 0x0000000711247c23 */ /* 0x001fce0008000024 */
.L_x_27:
[----:B------:R-:W-:Y:S05]  /*0e10*/  BSYNC.RECONVERGENT B0 ;  /* 0x0000000000007941 */ /* 0x000fea0003800200 */
.L_x_26:
[----:B------:R-:W-:Y:S01]  /*0e20*/  VIADD R17, R3, 0x2 ;  /* 0x0000000203117836 */ /* 0x000fe20000000000 */
[----:B------:R-:W-:Y:S04]  /*0e30*/  BSSY.RECONVERGENT B0, `(.L_x_29) ;  /* 0x0000010000007945 */ /* 0x000fe80003800200 */
[----:B------:R-:W-:-:S04]  /*0e40*/  ISETP.GE.AND P0, PT, R17, UR9, PT ;  /* 0x0000000911007c0c */ /* 0x000fc8000bf06270 */
[----:B------:R-:W-:-:S04]  /*0e50*/  ISETP.GT.AND P1, PT, R3, -0x3, !P0 ;  /* 0xfffffffd0300780c */ /* 0x000fc80004724270 */
        /* <DEDUP_REMOVED lines=10> */
.L_x_31:
[----:B------:R-:W0:Y:S01]  /*0f00*/  LDS R19, [R15+-0x1f8] ;  /* 0xfffe08000f137984 */ /* 0x000e220000000800 */
[----:B------:R-:W0:Y:S02]  /*0f10*/  LDCU UR7, c[0x3][0x28] ;  /* 0x00c00500ff0777ac */ /* 0x000e240008000800 */
[----:B0-----:R-:W-:-:S07]  /*0f20*/  FFMA R36, R19, UR7, R36 ;  /* 0x0000000713247c23 */ /* 0x001fce0008000024 */
.L_x_30:
[----:B------:R-:W-:Y:S05]  /*0f30*/  BSYNC.RECONVERGENT B0 ;  /* 0x0000000000007941 */ /* 0x000fea0003800200 */
.L_x_29:
        /* <DEDUP_REMOVED lines=14> */
.L_x_34:
[----:B------:R-:W0:Y:S01]  /*1020*/  LDS R19, [R15+-0x1f4] ;  /* 0xfffe0c000f137984 */ /* 0x000e220000000800 */
[----:B------:R-:W0:Y:S02]  /*1030*/  LDCU UR7, c[0x3][0x2c] ;  /* 0x00c00580ff0777ac */ /* 0x000e240008000800 */
[----:B0-----:R-:W-:-:S07]  /*1040*/  FFMA R36, R19, UR7, R36 ;  /* 0x0000000713247c23 */ /* 0x001fce0008000024 */
.L_x_33:
[----:B------:R-:W-:Y:S05]  /*1050*/  BSYNC.RECONVERGENT B0 ;  /* 0x0000000000007941 */ /* 0x000fea0003800200 */
.L_x_32:
[----:B------:R-:W-:Y:S01]  /*1060*/  VIADD R19, R3, 0x4 ;  /* 0x0000000403137836 */ /* 0x000fe20000000000 */
[----:B------:R-:W-:Y:S04]  /*1070*/  BSSY.RECONVERGENT B0, `(.L_x_35) ;  /* 0x000000f000007945 */ /* 0x000fe80003800200 */
[----:B------:R-:W-:-:S04]  /*1080*/  ISETP.GE.AND P0, PT, R19, UR9, PT ;  /* 0x0000000913007c0c */ /* 0x000fc8000bf06270 */
[----:B------:R-:W-:-:S04]  /*1090*/  ISETP.GT.AND P0, PT, R3, -0x5, !P0 ;  /* 0xfffffffb0300780c */ /* 0x000fc80004704270 */
[----:B------:R-:W-:-:S13]  /*10a0*/  PLOP3.LUT P1, PT, P3, P0, PT, 0x80, 0x8 ;  /* 0x000000000008781c */ /* 0x000fda0001f21070 */
        /* <DEDUP_REMOVED lines=8> */
.L_x_37:
[----:B------:R-:W0:Y:S01]  /*1130*/  LDS R25, [R15+-0x1f0] ;  /* 0xfffe10000f197984 */ /* 0x000e220000000800 */
[----:B------:R-:W0:Y:S02]  /*1140*/  LDCU UR7, c[0x3][0x30] ;  /* 0x00c00600ff0777ac */ /* 0x000e240008000800 */
[----:B0-----:R-:W-:-:S07]  /*1150*/  FFMA R36, R25, UR7, R36 ;  /* 0x0000000719247c23 */ /* 0x001fce0008000024 */
.L_x_36:
[----:B------:R-:W-:Y:S05]  /*1160*/  BSYNC.RECONVERGENT B0 ;  /* 0x0000000000007941 */ /* 0x000fea0003800200 */
.L_x_35:
[----:B------:R-:W-:Y:S01]  /*1170*/  ISETP.GE.AND P1, PT, R14, UR9, PT ;  /* 0x000000090e007c0c */ /* 0x000fe2000bf26270 */
[----:B------:R-:W-:Y:S03]  /*1180*/  BSSY.RECONVERGENT B0, `(.L_x_38) ;  /* 0x000000e000007945 */ /* 0x000fe60003800200 */
        /* <DEDUP_REMOVED lines=10> */
.L_x_40:
[----:B------:R-:W0:Y:S01]  /*1230*/  LDS R25, [R15+-0x1ec] ;  /* 0xfffe14000f197984 */ /* 0x000e220000000800 */
[----:B------:R-:W0:Y:S02]  /*1240*/  LDCU UR7, c[0x3][0x34] ;  /* 0x00c00680ff0777ac */ /* 0x000e240008000800 */
[----:B0-----:R-:W-:-:S07]  /*1250*/  FFMA R36, R25, UR7, R36 ;  /* 0x0000000719247c23 */ /* 0x001fce0008000024 */
.L_x_39:
[----:B------:R-:W-:Y:S05]  /*1260*/  BSYNC.RECONVERGENT B0 ;  /* 0x0000000000007941 */ /* 0x000fea0003800200 */
.L_x_38:
[----:B------:R-:W-:Y:S01]  /*1270*/  PLOP3.LUT P2, PT, P3, P5, PT, 0x80, 0x8 ;  /* 0x000000000008781c */ /* 0x000fe20001f4b070 */
[----:B------:R-:W-:-:S12]  /*1280*/  BSSY.RECONVERGENT B0, `(.L_x_41) ;  /* 0x000000c000007945 */ /* 0x000fd80003800200 */
        /* <DEDUP_REMOVED lines=8> */
.L_x_43:
[----:B------:R-:W0:Y:S01]  /*1310*/  LDS R25, [R15+-0x1e8] ;  /* 0xfffe18000f197984 */ /* 0x000e220000000800 */
[----:B------:R-:W0:Y:S02]  /*1320*/  LDCU UR7, c[0x3][0x38] ;  /* 0x00c00700ff0777ac */ /* 0x000e240008000800 */
[----:B0-----:R-:W-:-:S07]  /*1330*/  FFMA R36, R25, UR7, R36 ;  /* 0x0000000719247c23 */ /* 0x001fce0008000024 */
.L_x_42:
[----:B------:R-:W-:Y:S05]  /*1340*/  BSYNC.RECONVERGENT B0 ;  /* 0x0000000000007941 */ /* 0x000fea0003800200 */
.L_x_41:
        /* <DEDUP_REMOVED lines=12> */
.L_x_46:
[----:B------:R-:W0:Y:S01]  /*1410*/  LDS R23, [R15+-0x1e4] ;  /* 0xfffe1c000f177984 */ /* 0x000e220000000800 */
[----:B------:R-:W0:Y:S02]  /*1420*/  LDCU UR7, c[0x3][0x3c] ;  /* 0x00c00780ff0777ac */ /* 0x000e240008000800 */
[----:B0-----:R-:W-:-:S07]  /*1430*/  FFMA R36, R23, UR7, R36 ;  /* 0x0000000717247c23 */ /* 0x001fce0008000024 */
.L_x_45:
[----:B------:R-:W-:Y:S05]  /*1440*/  BSYNC.RECONVERGENT B0 ;  /* 0x0000000000007941 */ /* 0x000fea0003800200 */
.L_x_44:
[----:B------:R-:W0:Y:S01]  /*1450*/  LDCU UR7, c[0x0][0x364] ;  /* 0x00006c80ff0777ac */ /* 0x000e220008000800 */
[----:B------:R-:W-:Y:S01]  /*1460*/  VIADD R22, R0, 0xfffffff9 ;  /* 0xfffffff900167836 */ /* 0x000fe20000000000 */
[----:B------:R-:W-:Y:S01]  /*1470*/  BSSY.RECONVERGENT B0, `(.L_x_47) ;  /* 0x0000019000007945 */ /* 0x000fe20003800200 */
[----:B------:R-:W-:Y:S02]  /*1480*/  VIADD R38, R24, UR9 ;  /* 0x0000000918267c36 */ /* 0x000fe40008000000 */
[----:B------:R-:W-:Y:S01]  /*1490*/  VIADD R37, R37, UR9 ;  /* 0x0000000925257c36 */ /* 0x000fe20008000000 */
[----:B------:R-:W-:-:S04]  /*14a0*/  ISETP.GE.AND P3, PT, R22, UR9, PT ;  /* 0x0000000916007c0c */ /* 0x000fc8000bf66270 */
[----:B------:R-:W-:Y:S01]  /*14b0*/  ISETP.GT.AND P3, PT, R22, -0x1, !P3 ;  /* 0xffffffff1600780c */ /* 0x000fe20005f64270 */
[----:B0-----:R-:W-:-:S06]  /*14c0*/  UIADD3 UR7, UPT, UPT, UR4, UR7, URZ ;  /* 0x0000000704077290 */ /* 0x001fcc000fffe0ff */
[----:B------:R-:W-:-:S04]  /*14d0*/  ISETP.GE.AND P4, PT, R22, UR7, PT ;  /* 0x0000000716007c0c */ /* 0x000fc8000bf86270 */
[----:B------:R-:W-:Y:S02]  /*14e0*/  ISETP.GE.AND P4, PT, R22, UR4, !P4 ;  /* 0x0000000416007c0c */ /* 0x000fe4000e786270 */
[----:B------:R-:W-:-:S04]  /*14f0*/  IADD3 R22, P5, PT, R3, R38, RZ ;  /* 0x0000002603167210 */ /* 0x000fc80007fbe0ff */
[----:B------:R-:W-:Y:S02]  /*1500*/  LEA.HI.X.SX32 R23, R38, R4, 0x1, P5 ;  /* 0x0000000426177211 */ /* 0x000fe400028f0eff */
[----:B------:R-:W-:-:S04]  /*1510*/  LEA R24, P5, R22, UR12, 0x2 ;  /* 0x0000000c16187c11 */ /* 0x000fc8000f8a10ff */
[----:B------:R-:W-:Y:S02]  /*1520*/  LEA.HI.X R25, R22, UR13, R23, 0x2, P5 ;  /* 0x0000000d16197c11 */ /* 0x000fe4000a8f1417 */
[----:B------:R-:W-:-:S04]  /*1530*/  ISETP.NE.AND P5, PT, R26, RZ, PT ;  /* 0x000000ff1a00720c */ /* 0x000fc80003fa5270 */
[----:B------:R-:W-:-:S13]  /*1540*/  PLOP3.LUT P5, PT, P3, P5, PT, 0x80, 0x8 ;  /* 0x000000000008781c */ /* 0x000fda0001fab070 */
[----:B------:R-:W-:Y:S05]  /*1550*/  @!P5 BRA `(.L_x_48) ;  /* 0x000000000028d947 */ /* 0x000fea0003800000 */
[----:B------:R-:W-:-:S04]  /*1560*/  ISETP.GT.AND P5, PT, R5, UR6, PT ;  /* 0x0000000605007c0c */ /* 0x000fc8000bfa4270 */
[----:B------:R-:W-:-:S04]  /*1570*/  ISETP.GE.AND P5, PT, R5, UR5, !P5 ;  /* 0x0000000505007c0c */ /* 0x000fc8000efa6270 */
[----:B------:R-:W-:-:S13]  /*1580*/  PLOP3.LUT P5, PT, P4, P5, PT, 0x80, 0x8 ;  /* 0x000000000008781c */ /* 0x000fda00027ab070 */
[----:B------:R-:W0:Y:S01]  /*1590*/  @P5 LDS R23, [R15+-0x1e0] ;  /* 0xfffe20000f175984 */ /* 0x000e220000000800 */
[----:B------:R-:W0:Y:S02]  /*15a0*/  @P5 LDC R22, c[0x3][0x40] ;  /* 0x00c01000ff165b82 */ /* 0x000e240000000800 */
[----:B0-----:R-:W-:Y:S01]  /*15b0*/  @P5 FFMA R36, R23, R22, R36 ;  /* 0x0000001617245223 */ /* 0x001fe20000000024 */
[----:B------:R-:W-:Y:S06]  /*15c0*/  @P5 BRA `(.L_x_48) ;  /* 0x00000000000c5947 */ /* 0x000fec0003800000 */
[----:B------:R-:W2:Y:S01]  /*15d0*/  LDG.E R23, desc[UR10][R24.64+-0x20] ;  /* 0xffffe00a18177981 */ /* 0x000ea2000c1e1900 */
[----:B------:R-:W2:Y:S02]  /*15e0*/  LDCU UR7, c[0x3][0x40] ;  /* 0x00c00800ff0777ac */ /* 0x000ea40008000800 */
[----:B--2---:R-:W-:-:S07]  /*15f0*/  FFMA R36, R23, UR7, R36 ;  /* 0x0000000717247c23 */ /* 0x004fce0008000024 */
.L_x_48:
[----:B------:R-:W-:Y:S05]  /*1600*/  BSYNC.RECONVERGENT B0 ;  /* 0x0000000000007941 */ /* 0x000fea0003800200 */
.L_x_47:
        /* <DEDUP_REMOVED lines=10> */
.L_x_51:
[----:B------:R-:W0:Y:S01]  /*16b0*/  LDS R23, [R15+-0x1dc] ;  /* 0xfffe24000f177984 */ /* 0x000e220000000800 */
[----:B------:R-:W0:Y:S02]  /*16c0*/  LDCU UR7, c[0x3][0x44] ;  /* 0x00c00880ff0777ac */ /* 0x000e240008000800 */
[----:B0-----:R-:W-:-:S07]  /*16d0*/  FFMA R36, R23, UR7, R36 ;  /* 0x0000000717247c23 */ /* 0x001fce0008000024 */
.L_x_50:
[----:B------:R-:W-:Y:S05]  /*16e0*/  BSYNC.RECONVERGENT B0 ;  /* 0x0000000000007941 */ /* 0x000fea0003800200 */
.L_x_49:
[----:B------:R-:W-:Y:S01]  /*16f0*/  ISETP.NE.AND P5, PT, R27, RZ, PT ;  /* 0x000000ff1b00720c */ /* 0x000fe20003fa5270 */
[----:B------:R-:W-:Y:S03]  /*1700*/  BSSY.RECONVERGENT B0, `(.L_x_52) ;  /* 0x000000d000007945 */ /* 0x000fe60003800200 */
        /* <DEDUP_REMOVED lines=9> */
.L_x_54:
[----:B------:R-:W0:Y:S01]  /*17a0*/  LDS R23, [R15+-0x1d8] ;  /* 0xfffe28000f177984 */ /* 0x000e220000000800 */
[----:B------:R-:W0:Y:S02]  /*17b0*/  LDCU UR7, c[0x3][0x48] ;  /* 0x00c00900ff0777ac */ /* 0x000e240008000800 */
[----:B0-----:R-:W-:-:S07]  /*17c0*/  FFMA R36, R23, UR7, R36 ;  /* 0x0000000717247c23 */ /* 0x001fce0008000024 */
.L_x_53:
[----:B------:R-:W-:Y:S05]  /*17d0*/  BSYNC.RECONVERGENT B0 ;  /* 0x0000000000007941 */ /* 0x000fea0003800200 */
.L_x_52:
        /* <DEDUP_REMOVED lines=11> */
.L_x_57:
[----:B------:R-:W0:Y:S01]  /*1890*/  LDS R23, [R15+-0x1d4] ;  /* 0xfffe2c000f177984 */ /* 0x000e220000000800 */
[----:B------:R-:W0:Y:S02]  /*18a0*/  LDCU UR7, c[0x3][0x4c] ;  /* 0x00c00980ff0777ac */ /* 0x000e240008000800 */
[----:B0-----:R-:W-:-:S07]  /*18b0*/  FFMA R36, R23, UR7, R36 ;  /* 0x0000000717247c23 */ /* 0x001fce0008000024 */
.L_x_56:
[----:B------:R-:W-:Y:S05]  /*18c0*/  BSYNC.RECONVERGENT B0 ;  /* 0x0000000000007941 */ /* 0x000fea0003800200 */
.L_x_55:
        /* <DEDUP_REMOVED lines=11> */
.L_x_60:
[----:B------:R-:W0:Y:S01]  /*1980*/  LDS R23, [R15+-0x1d0] ;  /* 0xfffe30000f177984 */ /* 0x000e220000000800 */
[----:B------:R-:W0:Y:S02]  /*1990*/  LDCU UR7, c[0x3][0x50] ;  /* 0x00c00a00ff0777ac */ /* 0x000e240008000800 */
[----:B0-----:R-:W-:-:S07]  /*19a0*/  FFMA R36, R23, UR7, R36 ;  /* 0x0000000717247c23 */ /* 0x001fce0008000024 */
.L_x_59:
[----:B------:R-:W-:Y:S05]  /*19b0*/  BSYNC.RECONVERGENT B0 ;  /* 0x0000000000007941 */ /* 0x000fea0003800200 */
.L_x_58:
        /* <DEDUP_REMOVED lines=11> */
.L_x_63:
[----:B------:R-:W0:Y:S01]  /*1a70*/  LDS R23, [R15+-0x1cc] ;  /* 0xfffe34000f177984 */ /* 0x000e220000000800 */
[----:B------:R-:W0:Y:S02]  /*1a80*/  LDCU UR7, c[0x3][0x54] ;  /* 0x00c00a80ff0777ac */ /* 0x000e240008000800 */
[----:B0-----:R-:W-:-:S07]  /*1a90*/  FFMA R36, R23, UR7, R36 ;  /* 0x0000000717247c23 */ /* 0x001fce0008000024 */
.L_x_62:
[----:B------:R-:W-:Y:S05]  /*1aa0*/  BSYNC.RECONVERGENT B0 ;  /* 0x0000000000007941 */ /* 0x000fea0003800200 */
.L_x_61:
        /* <DEDUP_REMOVED lines=11> */
.L_x_66:
[----:B------:R-:W0:Y:S01]  /*1b60*/  LDS R23, [R15+-0x1c8] ;  /* 0xfffe38000f177984 */ /* 0x000e220000000800 */
[----:B------:R-:W0:Y:S02]  /*1b70*/  LDCU UR7, c[0x3][0x58] ;  /* 0x00c00b00ff0777ac */ /* 0x000e240008000800 */
[----:B0-----:R-:W-:-:S07]  /*1b80*/  FFMA R36, R23, UR7, R36 ;  /* 0x0000000717247c23 */ /* 0x001fce0008000024 */
.L_x_65:
[----:B------:R-:W-:Y:S05]  /*1b90*/  BSYNC.RECONVERGENT B0 ;  /* 0x0000000000007941 */ /* 0x000fea0003800200 */
.L_x_64:
        /* <DEDUP_REMOVED lines=11> */
.L_x_69:
[----:B------:R-:W0:Y:S01]  /*1c50*/  LDS R23, [R15+-0x1c4] ;  /* 0xfffe3c000f177984 */ /* 0x000e220000000800 */
[----:B------:R-:W0:Y:S02]  /*1c60*/  LDCU UR7, c[0x3][0x5c] ;  /* 0x00c00b80ff0777ac */ /* 0x000e240008000800 */
[----:B0-----:R-:W-:-:S07]  /*1c70*/  FFMA R36, R23, UR7, R36 ;  /* 0x0000000717247c23 */ /* 0x001fce0008000024 */
.L_x_68:
[----:B------:R-:W-:Y:S05]  /*1c80*/  BSYNC.RECONVERGENT B0 ;  /* 0x0000000000007941 */ /* 0x000fea0003800200 */
.L_x_67:
        /* <DEDUP_REMOVED lines=11> */
.L_x_72:
[----:B------:R-:W0:Y:S01]  /*1d40*/  LDS R23, [R15+-0x1c0] ;  /* 0xfffe40000f177984 */ /* 0x000e220000000800 */
[----:B------:R-:W0:Y:S02]  /*1d50*/  LDCU UR7, c[0x3][0x60] ;  /* 0x00c00c00ff0777ac */ /* 0x000e240008000800 */
[----:B0-----:R-:W-:-:S07]  /*1d60*/  FFMA R36, R23, UR7, R36 ;  /* 0x0000000717247c23 */ /* 0x001fce0008000024 */
.L_x_71:
[----:B------:R-:W-:Y:S05]  /*1d70*/  BSYNC.RECONVERGENT B0 ;  /* 0x0000000000007941 */ /* 0x000fea0003800200 */
.L_x_70:
[----:B------:R-:W-:Y:S01]  /*1d80*/  ISETP.NE.AND P5, PT, R32, RZ, PT ;  /* 0x000000ff2000720c */ /* 0x000fe20003fa5270 */
[----:B------:R-:W-:Y:S03]  /*1d90*/  BSSY.RECONVERGENT B0, `(.L_x_73) ;  /* 0x000000d000007945 */ /* 0x000fe60003800200 */
[----:B------:R-:W-:-:S13]  /*1da0*/  PLOP3.LUT P5, PT, P3, P5, PT, 0x80, 0x8 ;  /* 0x000000000008781c */ /* 0x000fda0001fab070 */
        /* <DEDUP_REMOVED lines=8> */
.L_x_75:
[----:B------:R-:W0:Y:S01]  /*1e30*/  LDS R23, [R15+-0x1bc] ;  /* 0xfffe44000f177984 */ /* 0x000e220000000800 */
[----:B------:R-:W0:Y:S02]  /*1e40*/  LDCU UR7, c[0x3][0x64] ;  /* 0x00c00c80ff0777ac */ /* 0x000e240008000800 */
[----:B0-----:R-:W-:-:S07]  /*1e50*/  FFMA R36, R23, UR7, R36 ;  /* 0x0000000717247c23 */ /* 0x001fce0008000024 */
.L_x_74:
[----:B------:R-:W-:Y:S05]  /*1e60*/  BSYNC.RECONVERGENT B0 ;  /* 0x0000000000007941 */ /* 0x000fea0003800200 */
.L_x_73:
        /* <DEDUP_REMOVED lines=11> */
.L_x_78:
[----:B------:R-:W0:Y:S01]  /*1f20*/  LDS R23, [R15+-0x1b8] ;  /* 0xfffe48000f177984 */ /* 0x000e220000000800 */
[----:B------:R-:W0:Y:S02]  /*1f30*/  LDCU UR7, c[0x3][0x68] ;  /* 0x00c00d00ff0777ac */ /* 0x000e240008000800 */
[----:B0-----:R-:W-:-:S07]  /*1f40*/  FFMA R36, R23, UR7, R36 ;  /* 0x0000000717247c23 */ /* 0x001fce0008000024 */
.L_x_77:
[----:B------:R-:W-:Y:S05]  /*1f50*/  BSYNC.RECONVERGENT B0 ;  /* 0x0000000000007941 */ /* 0x000fea0003800200 */
.L_x_76:
        /* <DEDUP_REMOVED lines=11> */
.L_x_81:
[----:B------:R-:W0:Y:S01]  /*2010*/  LDS R23, [R15+-0x1b4] ;  /* 0xfffe4c000f177984 */ /* 0x000e220000000800 */
[----:B------:R-:W0:Y:S02]  /*2020*/  LDCU UR7, c[0x3][0x6c] ;  /* 0x00c00d80ff0777ac */ /* 0x000e240008000800 */
[----:B0-----:R-:W-:-:S07]  /*2030*/  FFMA R36, R23, UR7, R36 ;  /* 0x0000000717247c23 */ /* 0x001fce0008000024 */
.L_x_80:
[----:B------:R-:W-:Y:S05]  /*2040*/  BSYNC.RECONVERGENT B0 ;  /* 0x0000000000007941 */ /* 0x000fea0003800200 */
.L_x_79:
        /* <DEDUP_REMOVED lines=10> */
.L_x_84:
[----:B------:R-:W0:Y:S01]  /*20f0*/  LDS R23, [R15+-0x1b0] ;  /* 0xfffe50000f177984 */ /* 0x000e220000000800 */
[----:B------:R-:W0:Y:S02]  /*2100*/  LDCU UR7, c[0x3][0x70] ;  /* 0x00c00e00ff0777ac */ /* 0x000e240008000800 */
[----:B0-----:R-:W-:-:S07]  /*2110*/  FFMA R36, R23, UR7, R36 ;  /* 0x0000000717247c23 */ /* 0x001fce0008000024 */
.L_x_83:
[----:B------:R-:W-:Y:S05]  /*2120*/  BSYNC.RECONVERGENT B0 ;  /* 0x0000000000007941 */ /* 0x000fea0003800200 */
.L_x_82:
        /* <DEDUP_REMOVED lines=10> */
.L_x_87:
[----:B------:R-:W0:Y:S01]  /*21d0*/  LDS R23, [R15+-0x1ac] ;  /* 0xfffe54000f177984 */ /* 0x000e220000000800 */
[----:B------:R-:W0:Y:S02]  /*21e0*/  LDCU UR7, c[0x3][0x74] ;  /* 0x00c00e80ff0777ac */ /* 0x000e240008000800 */
[----:B0-----:R-:W-:-:S07]  /*21f0*/  FFMA R36, R23, UR7, R36 ;  /* 0x0000000717247c23 */ /* 0x001fce0008000024 */
.L_x_86:
[----:B------:R-:W-:Y:S05]  /*2200*/  BSYNC.RECONVERGENT B0 ;  /* 0x0000000000007941 */ /* 0x000fea0003800200 */
.L_x_85:
        /* <DEDUP_REMOVED lines=11> */
.L_x_90:
[----:B------:R-:W0:Y:S01]  /*22c0*/  LDS R23, [R15+-0x1a8] ;  /* 0xfffe58000f177984 */ /* 0x000e220000000800 */
[----:B------:R-:W0:Y:S02]  /*22d0*/  LDCU UR7, c[0x3][0x78] ;  /* 0x00c00f00ff0777ac */ /* 0x000e240008000800 */
[----:B0-----:R-:W-:-:S07]  /*22e0*/  FFMA R36, R23, UR7, R36 ;  /* 0x0000000717247c23 */ /* 0x001fce0008000024 */
.L_x_89:
[----:B------:R-:W-:Y:S05]  /*22f0*/  BSYNC.RECONVERGENT B0 ;  /* 0x0000000000007941 */ /* 0x000fea0003800200 */
.L_x_88:
        /* <DEDUP_REMOVED lines=10> */
.L_x_93:
[----:B------:R-:W0:Y:S01]  /*23a0*/  LDS R23, [R15+-0x1a4] ;  /* 0xfffe5c000f177984 */ /* 0x000e220000000800 */
[----:B------:R-:W0:Y:S02]  /*23b0*/  LDCU UR7, c[0x3][0x7c] ;  /* 0x00c00f80ff0777ac */ /* 0x000e240008000800 */
[----:B0-----:R-:W-:-:S07]  /*23c0*/  FFMA R36, R23, UR7, R36 ;  /* 0x0000000717247c23 */ /* 0x001fce0008000024 */
.L_x_92:
[----:B------:R-:W-:Y:S05]  /*23d0*/  BSYNC.RECONVERGENT B0 ;  /* 0x0000000000007941 */ /* 0x000fea0003800200 */
.L_x_91:
        /* <DEDUP_REMOVED lines=27> */
.L_x_95:
[----:B------:R-:W-:Y:S05]  /*2590*/  BSYNC.RECONVERGENT B0 ;  /* 0x0000000000007941 */ /* 0x000fea0003800200 */
.L_x_94:
        /* <DEDUP_REMOVED lines=10> */
.L_x_98:
[----:B------:R-:W0:Y:S01]  /*2640*/  LDS R23, [R15+-0x19c] ;  /* 0xfffe64000f177984 */ /* 0x000e220000000800 */
[----:B------:R-:W0:Y:S02]  /*2650*/  LDCU UR7, c[0x3][0x84] ;  /* 0x00c01080ff0777ac */ /* 0x000e240008000800 */
[----:B0-----:R-:W-:-:S07]  /*2660*/  FFMA R36, R23, UR7, R36 ;  /* 0x0000000717247c23 */ /* 0x001fce0008000024 */
.L_x_97:
[----:B------:R-:W-:Y:S05]  /*2670*/  BSYNC.RECONVERGENT B0 ;  /* 0x0000000000007941 */ /* 0x000fea0003800200 */
.L_x_96:
        /* <DEDUP_REMOVED lines=11> */
.L_x_101:
[----:B------:R-:W0:Y:S01]  /*2730*/  LDS R23, [R15+-0x198] ;  /* 0xfffe68000f177984 */ /* 0x000e220000000800 */
[----:B------:R-:W0:Y:S02]  /*2740*/  LDCU UR7, c[0x3][0x88] ;  /* 0x00c01100ff0777ac */ /* 0x000e240008000800 */
[----:B0-----:R-:W-:-:S07]  /*2750*/  FFMA R36, R23, UR7, R36 ;  /* 0x0000000717247c23 */ /* 0x001fce0008000024 */
.L_x_100:
[----:B------:R-:W-:Y:S05]  /*2760*/  BSYNC.RECONVERGENT B0 ;  /* 0x0000000000007941 */ /* 0x000fea0003800200 */
.L_x_99:
        /* <DEDUP_REMOVED lines=11> */
.L_x_104:
[----:B------:R-:W0:Y:S01]  /*2820*/  LDS R23, [R15+-0x194] ;  /* 0xfffe6c000f177984 */ /* 0x000e220000000800 */
[----:B------:R-:W0:Y:S02]  /*2830*/  LDCU UR7, c[0x3][0x8c] ;  /* 0x00c01180ff0777ac */ /* 0x000e240008000800 */
[----:B0-----:R-:W-:-:S07]  /*2840*/  FFMA R36, R23, UR7, R36 ;  /* 0x0000000717247c23 */ /* 0x001fce0008000024 */
.L_x_103:
[----:B------:R-:W-:Y:S05]  /*2850*/  BSYNC.RECONVERGENT B0 ;  /* 0x0000000000007941 */ /* 0x000fea0003800200 */
.L_x_102:
        /* <DEDUP_REMOVED lines=11> */
.L_x_107:
[----:B------:R-:W0:Y:S01]  /*2910*/  LDS R23, [R15+-0x190] ;  /* 0xfffe70000f177984 */ /* 0x000e220000000800 */
[----:B------:R-:W0:Y:S02]  /*2920*/  LDCU UR7, c[0x3][0x90] ;  /* 0x00c01200ff0777ac */ /* 0x000e240008000800 */
[----:B0-----:R-:W-:-:S07]  /*2930*/  FFMA R36, R23, UR7, R36 ;  /* 0x0000000717247c23 */ /* 0x001fce0008000024 */
.L_x_106:
[----:B------:R-:W-:Y:S05]  /*2940*/  BSYNC.RECONVERGENT B0 ;  /* 0x0000000000007941 */ /* 0x000fea0003800200 */
.L_x_105:
        /* <DEDUP_REMOVED lines=11> */
.L_x_110:
[----:B------:R-:W0:Y:S01]  /*2a00*/  LDS R23, [R15+-0x18c] ;  /* 0xfffe74000f177984 */ /* 0x000e220000000800 */
[----:B------:R-:W0:Y:S02]  /*2a10*/  LDCU UR7, c[0x3][0x94] ;  /* 0x00c01280ff0777ac */ /* 0x000e240008000800 */
[----:B0-----:R-:W-:-:S07]  /*2a20*/  FFMA R36, R23, UR7, R36 ;  /* 0x0000000717247c23 */ /* 0x001fce0008000024 */
.L_x_109:
[----:B------:R-:W-:Y:S05]  /*2a30*/  BSYNC.RECONVERGENT B0 ;  /* 0x0000000000007941 */ /* 0x000fea0003800200 */
.L_x_108:
        /* <DEDUP_REMOVED lines=11> */
.L_x_113:
[----:B------:R-:W0:Y:S01]  /*2af0*/  LDS R23, [R15+-0x188] ;  /* 0xfffe78000f177984 */ /* 0x000e220000000800 */
[----:B------:R-:W0:Y:S02]  /*2b00*/  LDCU UR7, c[0x3][0x98] ;  /* 0x00c01300ff0777ac */ /* 0x000e240008000800 */
[----:B0-----:R-:W-:-:S07]  /*2b10*/  FFMA R36, R23, UR7, R36 ;  /* 0x0000000717247c23 */ /* 0x001fce0008000024 */
.L_x_112:
[----:B------:R-:W-:Y:S05]  /*2b20*/  BSYNC.RECONVERGENT B0 ;  /* 0x0000000000007941 */ /* 0x000fea0003800200 */
.L_x_111:
        /* <DEDUP_REMOVED lines=11> */
.L_x_116:
[----:B------:R-:W0:Y:S01]  /*2be0*/  LDS R23, [R15+-0x184] ;  /* 0xfffe7c000f177984 */ /* 0x000e220000000800 */
[----:B------:R-:W0:Y:S02]  /*2bf0*/  LDCU UR7, c[0x3][0x9c] ;  /* 0x00c01380ff0777ac */ /* 0x000e240008000800 */
[----:B0-----:R-:W-:-:S07]  /*2c00*/  FFMA R36, R23, UR7, R36 ;  /* 0x0000000717247c23 */ /* 0x001fce0008000024 */
.L_x_115:
[----:B------:R-:W-:Y:S05]  /*2c10*/  BSYNC.RECONVERGENT B0 ;  /* 0x0000000000007941 */ /* 0x000fea0003800200 */
.L_x_114:
        /* <DEDUP_REMOVED lines=11> */
.L_x_119:
[----:B------:R-:W0:Y:S01]  /*2cd0*/  LDS R23, [R15+-0x180] ;  /* 0xfffe80000f177984 */ /* 0x000e220000000800 */
[----:B------:R-:W0:Y:S02]  /*2ce0*/  LDCU UR7, c[0x3][0xa0] ;  /* 0x00c01400ff0777ac */ /* 0x000e240008000800 */
[----:B0-----:R-:W-:-:S07]  /*2cf0*/  FFMA R36, R23, UR7, R36 ;  /* 0x0000000717247c23 */ /* 0x001fce0008000024 */
.L_x_118:
[----:B------:R-:W-:Y:S05]  /*2d00*/  BSYNC.RECONVERGENT B0 ;  /* 0x0000000000007941 */ /* 0x000fea0003800200 */
.L_x_117:
        /* <DEDUP_REMOVED lines=11> */
.L_x_122:
[----:B------:R-:W0:Y:S01]  /*2dc0*/  LDS R23, [R15+-0x17c] ;  /* 0xfffe84000f177984 */ /* 0x000e220000000800 */
[----:B------:R-:W0:Y:S02]  /*2dd0*/  LDCU UR7, c[0x3][0xa4] ;  /* 0x00c01480ff0777ac */ /* 0x000e240008000800 */
[----:B0-----:R-:W-:-:S07]  /*2de0*/  FFMA R36, R23, UR7, R36 ;  /* 0x0000000717247c23 */ /* 0x001fce0008000024 */
.L_x_121:
[----:B------:R-:W-:Y:S05]  /*2df0*/  BSYNC.RECONVERGENT B0 ;  /* 0x0000000000007941 */ /* 0x000fea0003800200 */
.L_x_120:
        /* <DEDUP_REMOVED lines=11> */
.L_x_125:
[----:B------:R-:W0:Y:S01]  /*2eb0*/  LDS R23, [R15+-0x178] ;  /* 0xfffe88000f177984 */ /* 0x000e220000000800 */
[----:B------:R-:W0:Y:S02]  /*2ec0*/  LDCU UR7, c[0x3][0xa8] ;  /* 0x00c01500ff0777ac */ /* 0x000e240008000800 */
[----:B0-----:R-:W-:-:S07]  /*2ed0*/  FFMA R36, R23, UR7, R36 ;  /* 0x0000000717247c23 */ /* 0x001fce0008000024 */
.L_x_124:
[----:B------:R-:W-:Y:S05]  /*2ee0*/  BSYNC.RECONVERGENT B0 ;  /* 0x0000000000007941 */ /* 0x000fea0003800200 */
.L_x_123:
        /* <DEDUP_REMOVED lines=11> */
.L_x_128:
[----:B------:R-:W0:Y:S01]  /*2fa0*/  LDS R23, [R15+-0x174] ;  /* 0xfffe8c000f177984 */ /* 0x000e220000000800 */
[----:B------:R-:W0:Y:S02]  /*2fb0*/  LDCU UR7, c[0x3][0xac] ;  /* 0x00c01580ff0777ac */ /* 0x000e240008000800 */
[----:B0-----:R-:W-:-:S07]  /*2fc0*/  FFMA R36, R23, UR7, R36 ;  /* 0x0000000717247c23 */ /* 0x001fce0008000024 */
.L_x_127:
[----:B------:R-:W-:Y:S05]  /*2fd0*/  BSYNC.RECONVERGENT B0 ;  /* 0x0000000000007941 */ /* 0x000fea0003800200 */
.L_x_126:
        /* <DEDUP_REMOVED lines=10> */
.L_x_131:
[----:B------:R-:W0:Y:S01]  /*3080*/  LDS R23, [R15+-0x170] ;  /* 0xfffe90000f177984 */ /* 0x000e220000000800 */
[----:B------:R-:W0:Y:S02]  /*3090*/  LDCU UR7, c[0x3][0xb0] ;  /* 0x00c01600ff0777ac */ /* 0x000e240008000800 */
[----:B0-----:R-:W-:-:S07]  /*30a0*/  FFMA R36, R23, UR7, R36 ;  /* 0x0000000717247c23 */ /* 0x001fce0008000024 */
.L_x_130:
[----:B------:R-:W-:Y:S05]  /*30b0*/  BSYNC.RECONVERGENT B0 ;  /* 0x0000000000007941 */ /* 0x000fea0003800200 */
.L_x_129:
        /* <DEDUP_REMOVED lines=10> */
.L_x_134:
[----:B------:R-:W0:Y:S01]  /*3160*/  LDS R23, [R15+-0x16c] ;  /* 0xfffe94000f177984 */ /* 0x000e220000000800 */
[----:B------:R-:W0:Y:S02]  /*3170*/  LDCU UR7, c[0x3][0xb4] ;  /* 0x00c01680ff0777ac */ /* 0x000e240008000800 */
[----:B0-----:R-:W-:-:S07]  /*3180*/  FFMA R36, R23, UR7, R36 ;  /* 0x0000000717247c23 */ /* 0x001fce0008000024 */
.L_x_133:
[----:B------:R-:W-:Y:S05]  /*3190*/  BSYNC.RECONVERGENT B0 ;  /* 0x0000000000007941 */ /* 0x000fea0003800200 */
.L_x_132:
        /* <DEDUP_REMOVED lines=11> */
.L_x_137:
[----:B------:R-:W0:Y:S01]  /*3250*/  LDS R23, [R15+-0x168] ;  /* 0xfffe98000f177984 */ /* 0x000e220000000800 */
[----:B------:R-:W0:Y:S02]  /*3260*/  LDCU UR7, c[0x3][0xb8] ;  /* 0x00c01700ff0777ac */ /* 0x000e240008000800 */
[----:B0-----:R-:W-:-:S07]  /*3270*/  FFMA R36, R23, UR7, R36 ;  /* 0x0000000717247c23 */ /* 0x001fce0008000024 */
.L_x_136:
[----:B------:R-:W-:Y:S05]  /*3280*/  BSYNC.RECONVERGENT B0 ;  /* 0x0000000000007941 */ /* 0x000fea0003800200 */
.L_x_135:
        /* <DEDUP_REMOVED lines=10> */
.L_x_140:
[----:B------:R-:W0:Y:S01]  /*3330*/  LDS R23, [R15+-0x164] ;  /* 0xfffe9c000f177984 */ /* 0x000e220000000800 */
[----:B------:R-:W0:Y:S02]  /*3340*/  LDCU UR7, c[0x3][0xbc] ;  /* 0x00c01780ff0777ac */ /* 0x000e240008000800 */
[----:B0-----:R-:W-:-:S07]  /*3350*/  FFMA R36, R23, UR7, R36 ;  /* 0x0000000717247c23 */ /* 0x001fce0008000024 */
.L_x_139:
[----:B------:R-:W-:Y:S05]  /*3360*/  BSYNC.RECONVERGENT B0 ;  /* 0x0000000000007941 */ /* 0x000fea0003800200 */
.L_x_138:
        /* <DEDUP_REMOVED lines=27> */
.L_x_142:
[----:B------:R-:W-:Y:S05]  /*3520*/  BSYNC.RECONVERGENT B0 ;  /* 0x0000000000007941 */ /* 0x000fea0003800200 */
.L_x_141:
        /* <DEDUP_REMOVED lines=10> */
.L_x_145:
[----:B------:R-:W0:Y:S01]  /*35d0*/  LDS R23, [R15+-0x15c] ;  /* 0xfffea4000f177984 */ /* 0x000e220000000800 */
[----:B------:R-:W0:Y:S02]  /*35e0*/  LDCU UR7, c[0x3][0xc4] ;  /* 0x00c01880ff0777ac */ /* 0x000e240008000800 */
[----:B0-----:R-:W-:-:S07]  /*35f0*/  FFMA R36, R23, UR7, R36 ;  /* 0x0000000717247c23 */ /* 0x001fce0008000024 */
.L_x_144:
[----:B------:R-:W-:Y:S05]  /*3600*/  BSYNC.RECONVERGENT B0 ;  /* 0x0000000000007941 */ /* 0x000fea0003800200 */
.L_x_143:
        /* <DEDUP_REMOVED lines=11> */
.L_x_148:
[----:B------:R-:W0:Y:S01]  /*36c0*/  LDS R23, [R15+-0x158] ;  /* 0xfffea8000f177984 */ /* 0x000e220000000800 */
[----:B------:R-:W0:Y:S02]  /*36d0*/  LDCU UR7, c[0x3][0xc8] ;  /* 0x00c01900ff0777ac */ /* 0x000e240008000800 */
[----:B0-----:R-:W-:-:S07]  /*36e0*/  FFMA R36, R23, UR7, R36 ;  /* 0x0000000717247c23 */ /* 0x001fce0008000024 */
.L_x_147:
[----:B------:R-:W-:Y:S05]  /*36f0*/  BSYNC.RECONVERGENT B0 ;  /* 0x0000000000007941 */ /* 0x000fea0003800200 */
.L_x_146:
        /* <DEDUP_REMOVED lines=11> */
.L_x_151:
[----:B------:R-:W0:Y:S01]  /*37b0*/  LDS R23, [R15+-0x154] ;  /* 0xfffeac000f177984 */ /* 0x000e220000000800 */
[----:B------:R-:W0:Y:S02]  /*37c0*/  LDCU UR7, c[0x3][0xcc] ;  /* 0x00c01980ff0777ac */ /* 0x000e240008000800 */
[----:B0-----:R-:W-:-:S07]  /*37d0*/  FFMA R36, R23, UR7, R36 ;  /* 0x0000000717247c23 */ /* 0x001fce0008000024 */
.L_x_150:
[----:B------:R-:W-:Y:S05]  /*37e0*/  BSYNC.RECONVERGENT B0 ;  /* 0x0000000000007941 */ /* 0x000fea0003800200 */
.L_x_149:
        /* <DEDUP_REMOVED lines=11> */
.L_x_154:
[----:B------:R-:W0:Y:S01]  /*38a0*/  LDS R23, [R15+-0x150] ;  /* 0xfffeb0000f177984 */ /* 0x000e220000000800 */
[----:B------:R-:W0:Y:S02]  /*38b0*/  LDCU UR7, c[0x3][0xd0] ;  /* 0x00c01a00ff0777ac */ /* 0x000e240008000800 */
[----:B0-----:R-:W-:-:S07]  /*38c0*/  FFMA R36, R23, UR7, R36 ;  /* 0x0000000717247c23 */ /* 0x001fce0008000024 */
.L_x_153:
[----:B------:R-:W-:Y:S05]  /*38d0*/  BSYNC.RECONVERGENT B0 ;  /* 0x0000000000007941 */ /* 0x000fea0003800200 */
.L_x_152:
        /* <DEDUP_REMOVED lines=11> */
.L_x_157:
[----:B------:R-:W0:Y:S01]  /*3990*/  LDS R23, [R15+-0x14c] ;  /* 0xfffeb4000f177984 */ /* 0x000e220000000800 */
[----:B------:R-:W0:Y:S02]  /*39a0*/  LDCU UR7, c[0x3][0xd4] ;  /* 0x00c01a80ff0777ac */ /* 0x000e240008000800 */
[----:B0-----:R-:W-:-:S07]  /*39b0*/  FFMA R36, R23, UR7, R36 ;  /* 0x0000000717247c23 */ /* 0x001fce0008000024 */
.L_x_156:
[----:B------:R-:W-:Y:S05]  /*39c0*/  BSYNC.RECONVERGENT B0 ;  /* 0x0000000000007941 */ /* 0x000fea0003800200 */
.L_x_155:
        /* <DEDUP_REMOVED lines=11> */
.L_x_160:
[----:B------:R-:W0:Y:S01]  /*3a80*/  LDS R23, [R15+-0x148] ;  /* 0xfffeb8000f177984 */ /* 0x000e220000000800 */
[----:B------:R-:W0:Y:S02]  /*3a90*/  LDCU UR7, c[0x3][0xd8] ;  /* 0x00c01b00ff0777ac */ /* 0x000e240008000800 */
[----:B0-----:R-:W-:-:S07]  /*3aa0*/  FFMA R36, R23, UR7, R36 ;  /* 0x0000000717247c23 */ /* 0x001fce0008000024 */
.L_x_159:
[----:B------:R-:W-:Y:S05]  /*3ab0*/  BSYNC.RECONVERGENT B0 ;  /* 0x0000000000007941 */ /* 0x000fea0003800200 */
.L_x_158:
        /* <DEDUP_REMOVED lines=11> */
.L_x_163:
[----:B------:R-:W0:Y:S01]  /*3b70*/  LDS R23, [R15+-0x144] ;  /* 0xfffebc000f177984 */ /* 0x000e220000000800 */
[----:B------:R-:W0:Y:S02]  /*3b80*/  LDCU UR7, c[0x3][0xdc] ;  /* 0x00c01b80ff0777ac */ /* 0x000e240008000800 */
[----:B0-----:R-:W-:-:S07]  /*3b90*/  FFMA R36, R23, UR7, R36 ;  /* 0x0000000717247c23 */ /* 0x001fce0008000024 */
.L_x_162:
[----:B------:R-:W-:Y:S05]  /*3ba0*/  BSYNC.RECONVERGENT B0 ;  /* 0x0000000000007941 */ /* 0x000fea0003800200 */
.L_x_161:
        /* <DEDUP_REMOVED lines=11> */
.L_x_166:
[----:B------:R-:W0:Y:S01]  /*3c60*/  LDS R23, [R15+-0x140] ;  /* 0xfffec0000f177984 */ /* 0x000e220000000800 */
[----:B------:R-:W0:Y:S02]  /*3c70*/  LDCU UR7, c[0x3][0xe0] ;  /* 0x00c01c00ff0777ac */ /* 0x000e240008000800 */
[----:B0-----:R-:W-:-:S07]  /*3c80*/  FFMA R36, R23, UR7, R36 ;  /* 0x0000000717247c23 */ /* 0x001fce0008000024 */
.L_x_165:
[----:B------:R-:W-:Y:S05]  /*3c90*/  BSYNC.RECONVERGENT B0 ;  /* 0x0000000000007941 */ /* 0x000fea0003800200 */
.L_x_164:
        /* <DEDUP_REMOVED lines=11> */
.L_x_169:
[----:B------:R-:W0:Y:S01]  /*3d50*/  LDS R23, [R15+-0x13c] ;  /* 0xfffec4000f177984 */ /* 0x000e220000000800 */
[----:B------:R-:W0:Y:S02]  /*3d60*/  LDCU UR7, c[0x3][0xe4] ;  /* 0x00c01c80ff0777ac */ /* 0x000e240008000800 */
[----:B0-----:R-:W-:-:S07]  /*3d70*/  FFMA R36, R23, UR7, R36 ;  /* 0x0000000717247c23 */ /* 0x001fce0008000024 */
.L_x_168:
[----:B------:R-:W-:Y:S05]  /*3d80*/  BSYNC.RECONVERGENT B0 ;  /* 0x0000000000007941 */ /* 0x000fea0003800200 */
.L_x_167:
        /* <DEDUP_REMOVED lines=11> */
.L_x_172:
[----:B------:R-:W0:Y:S01]  /*3e40*/  LDS R23, [R15+-0x138] ;  /* 0xfffec8000f177984 */ /* 0x000e220000000800 */
[----:B------:R-:W0:Y:S02]  /*3e50*/  LDCU UR7, c[0x3][0xe8] ;  /* 0x00c01d00ff0777ac */ /* 0x000e240008000800 */
[----:B0-----:R-:W-:-:S07]  /*3e60*/  FFMA R36, R23, UR7, R36 ;  /* 0x0000000717247c23 */ /* 0x001fce0008000024 */
.L_x_171:
[----:B------:R-:W-:Y:S05]  /*3e70*/  BSYNC.RECONVERGENT B0 ;  /* 0x0000000000007941 */ /* 0x000fea0003800200 */
.L_x_170:
        /* <DEDUP_REMOVED lines=11> */
.L_x_175:
[----:B------:R-:W0:Y:S01]  /*3f30*/  LDS R23, [R15+-0x134] ;  /* 0xfffecc000f177984 */ /* 0x000e220000000800 */
[----:B------:R-:W0:Y:S02]  /*3f40*/  LDCU UR7, c[0x3][0xec] ;  /* 0x00c01d80ff0777ac */ /* 0x000e240008000800 */
[----:B0-----:R-:W-:-:S07]  /*3f50*/  FFMA R36, R23, UR7, R36 ;  /* 0x0000000717247c23 */ /* 0x001fce0008000024 */
.L_x_174:
[----:B------:R-:W-:Y:S05]  /*3f60*/  BSYNC.RECONVERGENT B0 ;  /* 0x0000000000007941 */ /* 0x000fea0003800200 */
.L_x_173:
        /* <DEDUP_REMOVED lines=10> */
.L_x_178:
[----:B------:R-:W0:Y:S01]  /*4010*/  LDS R23, [R15+-0x130] ;  /* 0xfffed0000f177984 */ /* 0x000e220000000800 */
[----:B------:R-:W0:Y:S02]  /*4020*/  LDCU UR7, c[0x3][0xf0] ;  /* 0x00c01e00ff0777ac */ /* 0x000e240008000800 */
[----:B0-----:R-:W-:-:S07]  /*4030*/  FFMA R36, R23, UR7, R36 ;  /* 0x0000000717247c23 */ /* 0x001fce0008000024 */
.L_x_177:
[----:B------:R-:W-:Y:S05]  /*4040*/  BSYNC.RECONVERGENT B0 ;  /* 0x0000000000007941 */ /* 0x000fea0003800200 */
.L_x_176:
        /* <DEDUP_REMOVED lines=10> */
.L_x_181:
[----:B------:R-:W0:Y:S01]  /*40f0*/  LDS R23, [R15+-0x12c] ;  /* 0xfffed4000f177984 */ /* 0x000e220000000800 */
[----:B------:R-:W0:Y:S02]  /*4100*/  LDCU UR7, c[0x3][0xf4] ;  /* 0x00c01e80ff0777ac */ /* 0x000e240008000800 */
[----:B0-----:R-:W-:-:S07]  /*4110*/  FFMA R36, R23, UR7, R36 ;  /* 0x0000000717247c23 */ /* 0x001fce0008000024 */
.L_x_180:
[----:B------:R-:W-:Y:S05]  /*4120*/  BSYNC.RECONVERGENT B0 ;  /* 0x0000000000007941 */ /* 0x000fea0003800200 */
.L_x_179:
        /* <DEDUP_REMOVED lines=11> */
.L_x_184:
[----:B------:R-:W0:Y:S01]  /*41e0*/  LDS R23, [R15+-0x128] ;  /* 0xfffed8000f177984 */ /* 0x000e220000000800 */
[----:B------:R-:W0:Y:S02]  /*41f0*/  LDCU UR7, c[0x3][0xf8] ;  /* 0x00c01f00ff0777ac */ /* 0x000e240008000800 */
[----:B0-----:R-:W-:-:S07]  /*4200*/  FFMA R36, R23, UR7, R36 ;  /* 0x0000000717247c23 */ /* 0x001fce0008000024 */
.L_x_183:
[----:B------:R-:W-:Y:S05]  /*4210*/  BSYNC.RECONVERGENT B0 ;  /* 0x0000000000007941 */ /* 0x000fea0003800200 */
.L_x_182:
        /* <DEDUP_REMOVED lines=10> */
.L_x_187:
[----:B------:R-:W0:Y:S01]  /*42c0*/  LDS R23, [R15+-0x124] ;  /* 0xfffedc000f177984 */ /* 0x000e220000000800 */
[----:B------:R-:W0:Y:S02]  /*42d0*/  LDCU UR7, c[0x3][0xfc] ;  /* 0x00c01f80ff0777ac */ /* 0x000e240008000800 */
[----:B0-----:R-:W-:-:S07]  /*42e0*/  FFMA R36, R23, UR7, R36 ;  /* 0x0000000717247c23 */ /* 0x001fce0008000024 */
.L_x_186:
[----:B------:R-:W-:Y:S05]  /*42f0*/  BSYNC.RECONVERGENT B0 ;  /* 0x0000000000007941 */ /* 0x000fea0003800200 */
.L_x_185:
        /* <DEDUP_REMOVED lines=27> */
.L_x_189:
[----:B------:R-:W-:Y:S05]  /*44b0*/  BSYNC.RECONVERGENT B0 ;  /* 0x0000000000007941 */ /* 0x000fea0003800200 */
.L_x_188:
        /* <DEDUP_REMOVED lines=10> */
.L_x_192:
[----:B------:R-:W0:Y:S01]  /*4560*/  LDS R23, [R15+-0x11c] ;  /* 0xfffee4000f177984 */ /* 0x000e220000000800 */
[----:B------:R-:W0:Y:S02]  /*4570*/  LDCU UR7, c[0x3][0x104] ;  /* 0x00c02080ff0777ac */ /* 0x000e240008000800 */
[----:B0-----:R-:W-:-:S07]  /*4580*/  FFMA R36, R23, UR7, R36 ;  /* 0x0000000717247c23 */ /* 0x001fce0008000024 */
.L_x_191:
[----:B------:R-:W-:Y:S05]  /*4590*/  BSYNC.RECONVERGENT B0 ;  /* 0x0000000000007941 */ /* 0x000fea0003800200 */
.L_x_190:
        /* <DEDUP_REMOVED lines=11> */
.L_x_195:
[----:B------:R-:W0:Y:S01]  /*4650*/  LDS R23, [R15+-0x118] ;  /* 0xfffee8000f177984 */ /* 0x000e220000000800 */
[----:B------:R-:W0:Y:S02]  /*4660*/  LDCU UR7, c[0x3][0x108] ;  /* 0x00c02100ff0777ac */ /* 0x000e240008000800 */
[----:B0-----:R-:W-:-:S07]  /*4670*/  FFMA R36, R23, UR7, R36 ;  /* 0x0000000717247c23 */ /* 0x001fce0008000024 */
.L_x_194:
[----:B------:R-:W-:Y:S05]  /*4680*/  BSYNC.RECONVERGENT B0 ;  /* 0x0000000000007941 */ /* 0x000fea0003800200 */
.L_x_193:
        /* <DEDUP_REMOVED lines=11> */
.L_x_198:
[----:B------:R-:W0:Y:S01]  /*4740*/  LDS R23, [R15+-0x114] ;  /* 0xfffeec000f177984 */ /* 0x000e220000000800 */
[----:B------:R-:W0:Y:S02]  /*4750*/  LDCU UR7, c[0x3][0x10c] ;  /* 0x00c02180ff0777ac */ /* 0x000e240008000800 */
[----:B0-----:R-:W-:-:S07]  /*4760*/  FFMA R36, R23, UR7, R36 ;  /* 0x0000000717247c23 */ /* 0x001fce0008000024 */
.L_x_197:
[----:B------:R-:W-:Y:S05]  /*4770*/  BSYNC.RECONVERGENT B0 ;  /* 0x0000000000007941 */ /* 0x000fea0003800200 */
.L_x_196:
        /* <DEDUP_REMOVED lines=11> */
.L_x_201:
[----:B------:R-:W0:Y:S01]  /*4830*/  LDS R23, [R15+-0x110] ;  /* 0xfffef0000f177984 */ /* 0x000e220000000800 */
[----:B------:R-:W0:Y:S02]  /*4840*/  LDCU UR7, c[0x3][0x110] ;  /* 0x00c02200ff0777ac */ /* 0x000e240008000800 */
[----:B0-----:R-:W-:-:S07]  /*4850*/  FFMA R36, R23, UR7, R36 ;  /* 0x0000000717247c23 */ /* 0x001fce0008000024 */
.L_x_200:
[----:B------:R-:W-:Y:S05]  /*4860*/  BSYNC.RECONVERGENT B0 ;  /* 0x0000000000007941 */ /* 0x000fea0003800200 */
.L_x_199:
        /* <DEDUP_REMOVED lines=11> */
.L_x_204:
[----:B------:R-:W0:Y:S01]  /*4920*/  LDS R23, [R15+-0x10c] ;  /* 0xfffef4000f177984 */ /* 0x000e220000000800 */
[----:B------:R-:W0:Y:S02]  /*4930*/  LDCU UR7, c[0x3][0x114] ;  /* 0x00c02280ff0777ac */ /* 0x000e240008000800 */
[----:B0-----:R-:W-:-:S07]  /*4940*/  FFMA R36, R23, UR7, R36 ;  /* 0x0000000717247c23 */ /* 0x001fce0008000024 */
.L_x_203:
[----:B------:R-:W-:Y:S05]  /*4950*/  BSYNC.RECONVERGENT B0 ;  /* 0x0000000000007941 */ /* 0x000fea0003800200 */
.L_x_202:
        /* <DEDUP_REMOVED lines=11> */
.L_x_207:
[----:B------:R-:W0:Y:S01]  /*4a10*/  LDS R23, [R15+-0x108] ;  /* 0xfffef8000f177984 */ /* 0x000e220000000800 */
[----:B------:R-:W0:Y:S02]  /*4a20*/  LDCU UR7, c[0x3][0x118] ;  /* 0x00c02300ff0777ac */ /* 0x000e240008000800 */
[----:B0-----:R-:W-:-:S07]  /*4a30*/  FFMA R36, R23, UR7, R36 ;  /* 0x0000000717247c23 */ /* 0x001fce0008000024 */
.L_x_206:
[----:B------:R-:W-:Y:S05]  /*4a40*/  BSYNC.RECONVERGENT B0 ;  /* 0x0000000000007941 */ /* 0x000fea0003800200 */
.L_x_205:
        /* <DEDUP_REMOVED lines=11> */
.L_x_210:
[----:B------:R-:W0:Y:S01]  /*4b00*/  LDS R23, [R15+-0x104] ;  /* 0xfffefc000f177984 */ /* 0x000e220000000800 */
[----:B------:R-:W0:Y:S02]  /*4b10*/  LDCU UR7, c[0x3][0x11c] ;  /* 0x00c02380ff0777ac */ /* 0x000e240008000800 */
[----:B0-----:R-:W-:-:S07]  /*4b20*/  FFMA R36, R23, UR7, R36 ;  /* 0x0000000717247c23 */ /* 0x001fce0008000024 */
.L_x_209:
[----:B------:R-:W-:Y:S05]  /*4b30*/  BSYNC.RECONVERGENT B0 ;  /* 0x0000000000007941 */ /* 0x000fea0003800200 */
.L_x_208:
        /* <DEDUP_REMOVED lines=11> */
.L_x_213:
[----:B------:R-:W0:Y:S01]  /*4bf0*/  LDS R23, [R15+-0x100] ;  /* 0xffff00000f177984 */ /* 0x000e220000000800 */
[----:B------:R-:W0:Y:S02]  /*4c00*/  LDCU UR7, c[0x3][0x120] ;  /* 0x00c02400ff0777ac */ /* 0x000e240008000800 */
[----:B0-----:R-:W-:-:S07]  /*4c10*/  FFMA R36, R23, UR7, R36 ;  /* 0x0000000717247c23 */ /* 0x001fce0008000024 */
.L_x_212:
[----:B------:R-:W-:Y:S05]  /*4c20*/  BSYNC.RECONVERGENT B0 ;  /* 0x0000000000007941 */ /* 0x000fea0003800200 */
.L_x_211:
        /* <DEDUP_REMOVED lines=11> */
.L_x_216:
[----:B------:R-:W0:Y:S01]  /*4ce0*/  LDS R23, [R15+-0xfc] ;  /* 0xffff04000f177984 */ /* 0x000e220000000800 */
[----:B------:R-:W0:Y:S02]  /*4cf0*/  LDCU UR7, c[0x3][0x124] ;  /* 0x00c02480ff0777ac */ /* 0x000e240008000800 */
[----:B0-----:R-:W-:-:S07]  /*4d00*/  FFMA R36, R23, UR7, R36 ;  /* 0x0000000717247c23 */ /* 0x001fce0008000024 */
.L_x_215:
[----:B------:R-:W-:Y:S05]  /*4d10*/  BSYNC.RECONVERGENT B0 ;  /* 0x0000000000007941 */ /* 0x000fea0003800200 */
.L_x_214:
        /* <DEDUP_REMOVED lines=11> */
.L_x_219:
[----:B------:R-:W0:Y:S01]  /*4dd0*/  LDS R23, [R15+-0xf8] ;  /* 0xffff08000f177984 */ /* 0x000e220000000800 */
[----:B------:R-:W0:Y:S02]  /*4de0*/  LDCU UR7, c[0x3][0x128] ;  /* 0x00c02500ff0777ac */ /* 0x000e240008000800 */
[----:B0-----:R-:W-:-:S07]  /*4df0*/  FFMA R36, R23, UR7, R36 ;  /* 0x0000000717247c23 */ /* 0x001fce0008000024 */
.L_x_218:
[----:B------:R-:W-:Y:S05]  /*4e00*/  BSYNC.RECONVERGENT B0 ;  /* 0x0000000000007941 */ /* 0x000fea0003800200 */
.L_x_217:
        /* <DEDUP_REMOVED lines=11> */
.L_x_222:
[----:B------:R-:W0:Y:S01]  /*4ec0*/  LDS R23, [R15+-0xf4] ;  /* 0xffff0c000f177984 */ /* 0x000e220000000800 */
[----:B------:R-:W0:Y:S02]  /*4ed0*/  LDCU UR7, c[0x3][0x12c] ;  /* 0x00c02580ff0777ac */ /* 0x000e240008000800 */
[----:B0-----:R-:W-:-:S07]  /*4ee0*/  FFMA R36, R23, UR7, R36 ;  /* 0x0000000717247c23 */ /* 0x001fce0008000024 */
.L_x_221:
[----:B------:R-:W-:Y:S05]  /*4ef0*/  BSYNC.RECONVERGENT B0 ;  /* 0x0000000000007941 */ /* 0x000fea0003800200 */
.L_x_220:
        /* <DEDUP_REMOVED lines=10> */
.L_x_225:
[----:B------:R-:W0:Y:S01]  /*4fa0*/  LDS R23, [R15+-0xf0] ;  /* 0xffff10000f177984 */ /* 0x000e220000000800 */
[----:B------:R-:W0:Y:S02]  /*4fb0*/  LDCU UR7, c[0x3][0x130] ;  /* 0x00c02600ff0777ac */ /* 0x000e240008000800 */
[----:B0-----:R-:W-:-:S07]  /*4fc0*/  FFMA R36, R23, UR7, R36 ;  /* 0x0000000717247c23 */ /* 0x001fce0008000024 */
.L_x_224:
[----:B------:R-:W-:Y:S05]  /*4fd0*/  BSYNC.RECONVERGENT B0 ;  /* 0x0000000000007941 */ /* 0x000fea0003800200 */
.L_x_223:
        /* <DEDUP_REMOVED lines=10> */
.L_x_228:
[----:B------:R-:W0:Y:S01]  /*5080*/  LDS R23, [R15+-0xec] ;  /* 0xffff14000f177984 */ /* 0x000e220000000800 */
[----:B------:R-:W0:Y:S02]  /*5090*/  LDCU UR7, c[0x3][0x134] ;  /* 0x00c02680ff0777ac */ /* 0x000e240008000800 */
[----:B0-----:R-:W-:-:S07]  /*50a0*/  FFMA R36, R23, UR7, R36 ;  /* 0x0000000717247c23 */ /* 0x001fce0008000024 */
.L_x_227:
[----:B------:R-:W-:Y:S05]  /*50b0*/  BSYNC.RECONVERGENT B0 ;  /* 0x0000000000007941 */ /* 0x000fea0003800200 */
.L_x_226:
        /* <DEDUP_REMOVED lines=11> */
.L_x_231:
[----:B------:R-:W0:Y:S01]  /*5170*/  LDS R23, [R15+-0xe8] ;  /* 0xffff18000f177984 */ /* 0x000e220000000800 */
[----:B------:R-:W0:Y:S02]  /*5180*/  LDCU UR7, c[0x3][0x138] ;  /* 0x00c02700ff0777ac */ /* 0x000e240008000800 */
[----:B0-----:R-:W-:-:S07]  /*5190*/  FFMA R36, R23, UR7, R36 ;  /* 0x0000000717247c23 */ /* 0x001fce0008000024 */
.L_x_230:
[----:B------:R-:W-:Y:S05]  /*51a0*/  BSYNC.RECONVERGENT B0 ;  /* 0x0000000000007941 */ /* 0x000fea0003800200 */
.L_x_229:
        /* <DEDUP_REMOVED lines=10> */
.L_x_234:
[----:B------:R-:W0:Y:S01]  /*5250*/  LDS R23, [R15+-0xe4] ;  /* 0xffff1c000f177984 */ /* 0x000e220000000800 */
[----:B------:R-:W0:Y:S02]  /*5260*/  LDCU UR7, c[0x3][0x13c] ;  /* 0x00c02780ff0777ac */ /* 0x000e240008000800 */
[----:B0-----:R-:W-:-:S07]  /*5270*/  FFMA R36, R23, UR7, R36 ;  /* 0x0000000717247c23 */ /* 0x001fce0008000024 */
.L_x_233:
[----:B------:R-:W-:Y:S05]  /*5280*/  BSYNC.RECONVERGENT B0 ;  /* 0x0000000000007941 */ /* 0x000fea0003800200 */
.L_x_232:
        /* <DEDUP_REMOVED lines=27> */
.L_x_236:
[----:B------:R-:W-:Y:S05]  /*5440*/  BSYNC.RECONVERGENT B0 ;  /* 0x0000000000007941 */ /* 0x000fea0003800200 */
.L_x_235:
        /* <DEDUP_REMOVED lines=10> */
.L_x_239:
[----:B------:R-:W0:Y:S01]  /*54f0*/  LDS R23, [R15+-0xdc] ;  /* 0xffff24000f177984 */ /* 0x000e220000000800 */
[----:B------:R-:W0:Y:S02]  /*5500*/  LDCU UR7, c[0x3][0x144] ;  /* 0x00c02880ff0777ac */ /* 0x000e240008000800 */
[----:B0-----:R-:W-:-:S07]  /*5510*/  FFMA R36, R23, UR7, R36 ;  /* 0x0000000717247c23 */ /* 0x001fce0008000024 */
.L_x_238:
[----:B------:R-:W-:Y:S05]  /*5520*/  BSYNC.RECONVERGENT B0 ;  /* 0x0000000000007941 */ /* 0x000fea0003800200 */
.L_x_237:
        /* <DEDUP_REMOVED lines=11> */
.L_x_242:
[----:B------:R-:W0:Y:S01]  /*55e0*/  LDS R23, [R15+-0xd8] ;  /* 0xffff28000f177984 */ /* 0x000e220000000800 */
[----:B------:R-:W0:Y:S02]  /*55f0*/  LDCU UR7, c[0x3][0x148] ;  /* 0x00c02900ff0777ac */ /* 0x000e240008000800 */
[----:B0-----:R-:W-:-:S07]  /*5600*/  FFMA R36, R23, UR7, R36 ;  /* 0x0000000717247c23 */ /* 0x001fce0008000024 */
.L_x_241:
[----:B------:R-:W-:Y:S05]  /*5610*/  BSYNC.RECONVERGENT B0 ;  /* 0x0000000000007941 */ /* 0x000fea0003800200 */
.L_x_240:
        /* <DEDUP_REMOVED lines=11> */
.L_x_245:
[----:B------:R-:W0:Y:S01]  /*56d0*/  LDS R23, [R15+-0xd4] ;  /* 0xffff2c000f177984 */ /* 0x000e220000000800 */
[----:B------:R-:W0:Y:S02]  /*56e0*/  LDCU UR7, c[0x3][0x14c] ;  /* 0x00c02980ff0777ac */ /* 0x000e240008000800 */
[----:B0-----:R-:W-:-:S07]  /*56f0*/  FFMA R36, R23, UR7, R36 ;  /* 0x0000000717247c23 */ /* 0x001fce0008000024 */
.L_x_244:
[----:B------:R-:W-:Y:S05]  /*5700*/  BSYNC.RECONVERGENT B0 ;  /* 0x0000000000007941 */ /* 0x000fea0003800200 */
.L_x_243:
        /* <DEDUP_REMOVED lines=11> */
.L_x_248:
[----:B------:R-:W0:Y:S01]  /*57c0*/  LDS R23, [R15+-0xd0] ;  /* 0xffff30000f177984 */ /* 0x000e220000000800 */
[----:B------:R-:W0:Y:S02]  /*57d0*/  LDCU UR7, c[0x3][0x150] ;  /* 0x00c02a00ff0777ac */ /* 0x000e240008000800 */
[----:B0-----:R-:W-:-:S07]  /*57e0*/  FFMA R36, R23, UR7, R36 ;  /* 0x0000000717247c23 */ /* 0x001fce0008000024 */
.L_x_247:
[----:B------:R-:W-:Y:S05]  /*57f0*/  BSYNC.RECONVERGENT B0 ;  /* 0x0000000000007941 */ /* 0x000fea0003800200 */
.L_x_246:
        /* <DEDUP_REMOVED lines=11> */
.L_x_251:
[----:B------:R-:W0:Y:S01]  /*58b0*/  LDS R23, [R15+-0xcc] ;  /* 0xffff34000f177984 */ /* 0x000e220000000800 */
[----:B------:R-:W0:Y:S02]  /*58c0*/  LDCU UR7, c[0x3][0x154] ;  /* 0x00c02a80ff0777ac */ /* 0x000e240008000800 */
[----:B0-----:R-:W-:-:S07]  /*58d0*/  FFMA R36, R23, UR7, R36 ;  /* 0x0000000717247c23 */ /* 0x001fce0008000024 */
.L_x_250:
[----:B------:R-:W-:Y:S05]  /*58e0*/  BSYNC.RECONVERGENT B0 ;  /* 0x0000000000007941 */ /* 0x000fea0003800200 */
.L_x_249:
        /* <DEDUP_REMOVED lines=11> */
.L_x_254:
[----:B------:R-:W0:Y:S01]  /*59a0*/  LDS R23, [R15+-0xc8] ;  /* 0xffff38000f177984 */ /* 0x000e220000000800 */
[----:B------:R-:W0:Y:S02]  /*59b0*/  LDCU UR7, c[0x3][0x158] ;  /* 0x00c02b00ff0777ac */ /* 0x000e240008000800 */
[----:B0-----:R-:W-:-:S07]  /*59c0*/  FFMA R36, R23, UR7, R36 ;  /* 0x0000000717247c23 */ /* 0x001fce0008000024 */
.L_x_253:
[----:B------:R-:W-:Y:S05]  /*59d0*/  BSYNC.RECONVERGENT B0 ;  /* 0x0000000000007941 */ /* 0x000fea0003800200 */
.L_x_252:
        /* <DEDUP_REMOVED lines=11> */
.L_x_257:
[----:B------:R-:W0:Y:S01]  /*5a90*/  LDS R23, [R15+-0xc4] ;  /* 0xffff3c000f177984 */ /* 0x000e220000000800 */
[----:B------:R-:W0:Y:S02]  /*5aa0*/  LDCU UR7, c[0x3][0x15c] ;  /* 0x00c02b80ff0777ac */ /* 0x000e240008000800 */
[----:B0-----:R-:W-:-:S07]  /*5ab0*/  FFMA R36, R23, UR7, R36 ;  /* 0x0000000717247c23 */ /* 0x001fce0008000024 */
.L_x_256:
[----:B------:R-:W-:Y:S05]  /*5ac0*/  BSYNC.RECONVERGENT B0 ;  /* 0x0000000000007941 */ /* 0x000fea0003800200 */
.L_x_255:
        /* <DEDUP_REMOVED lines=11> */
.L_x_260:
[----:B------:R-:W0:Y:S01]  /*5b80*/  LDS R23, [R15+-0xc0] ;  /* 0xffff40000f177984 */ /* 0x000e220000000800 */
[----:B------:R-:W0:Y:S02]  /*5b90*/  LDCU UR7, c[0x3][0x160] ;  /* 0x00c02c00ff0777ac */ /* 0x000e240008000800 */
[----:B0-----:R-:W-:-:S07]  /*5ba0*/  FFMA R36, R23, UR7, R36 ;  /* 0x0000000717247c23 */ /* 0x001fce0008000024 */
.L_x_259:
[----:B------:R-:W-:Y:S05]  /*5bb0*/  BSYNC.RECONVERGENT B0 ;  /* 0x0000000000007941 */ /* 0x000fea0003800200 */
.L_x_258:
        /* <DEDUP_REMOVED lines=11> */
.L_x_263:
[----:B------:R-:W0:Y:S01]  /*5c70*/  LDS R23, [R15+-0xbc] ;  /* 0xffff44000f177984 */ /* 0x000e220000000800 */
[----:B------:R-:W0:Y:S02]  /*5c80*/  LDCU UR7, c[0x3][0x164] ;  /* 0x00c02c80ff0777ac */ /* 0x000e240008000800 */
[----:B0-----:R-:W-:-:S07]  /*5c90*/  FFMA R36, R23, UR7, R36 ;  /* 0x0000000717247c23 */ /* 0x001fce0008000024 */
.L_x_262:
[----:B------:R-:W-:Y:S05]  /*5ca0*/  BSYNC.RECONVERGENT B0 ;  /* 0x0000000000007941 */ /* 0x000fea0003800200 */
.L_x_261:
        /* <DEDUP_REMOVED lines=11> */
.L_x_266:
[----:B------:R-:W0:Y:S01]  /*5d60*/  LDS R23, [R15+-0xb8] ;  /* 0xffff48000f177984 */ /* 0x000e220000000800 */
[----:B------:R-:W0:Y:S02]  /*5d70*/  LDCU UR7, c[0x3][0x168] ;  /* 0x00c02d00ff0777ac */ /* 0x000e240008000800 */
[----:B0-----:R-:W-:-:S07]  /*5d80*/  FFMA R36, R23, UR7, R36 ;  /* 0x0000000717247c23 */ /* 0x001fce0008000024 */
.L_x_265:
[----:B------:R-:W-:Y:S05]  /*5d90*/  BSYNC.RECONVERGENT B0 ;  /* 0x0000000000007941 */ /* 0x000fea0003800200 */
.L_x_264:
        /* <DEDUP_REMOVED lines=11> */
.L_x_269:
[----:B------:R-:W0:Y:S01]  /*5e50*/  LDS R23, [R15+-0xb4] ;  /* 0xffff4c000f177984 */ /* 0x000e220000000800 */
[----:B------:R-:W0:Y:S02]  /*5e60*/  LDCU UR7, c[0x3][0x16c] ;  /* 0x00c02d80ff0777ac */ /* 0x000e240008000800 */
[----:B0-----:R-:W-:-:S07]  /*5e70*/  FFMA R36, R23, UR7, R36 ;  /* 0x0000000717247c23 */ /* 0x001fce0008000024 */
.L_x_268:
[----:B------:R-:W-:Y:S05]  /*5e80*/  BSYNC.RECONVERGENT B0 ;  /* 0x0000000000007941 */ /* 0x000fea0003800200 */
.L_x_267:
        /* <DEDUP_REMOVED lines=10> */
.L_x_272:
[----:B------:R-:W0:Y:S01]  /*5f30*/  LDS R23, [R15+-0xb0] ;  /* 0xffff50000f177984 */ /* 0x000e220000000800 */
[----:B------:R-:W0:Y:S02]  /*5f40*/  LDCU UR7, c[0x3][0x170] ;  /* 0x00c02e00ff0777ac */ /* 0x000e240008000800 */
[----:B0-----:R-:W-:-:S07]  /*5f50*/  FFMA R36, R23, UR7, R36 ;  /* 0x0000000717247c23 */ /* 0x001fce0008000024 */
.L_x_271:
[----:B------:R-:W-:Y:S05]  /*5f60*/  BSYNC.RECONVERGENT B0 ;  /* 0x0000000000007941 */ /* 0x000fea0003800200 */
.L_x_270:
        /* <DEDUP_REMOVED lines=10> */
.L_x_275:
[----:B------:R-:W0:Y:S01]  /*6010*/  LDS R23, [R15+-0xac] ;  /* 0xffff54000f177984 */ /* 0x000e220000000800 */
[----:B------:R-:W0:Y:S02]  /*6020*/  LDCU UR7, c[0x3][0x174] ;  /* 0x00c02e80ff0777ac */ /* 0x000e240008000800 */
[----:B0-----:R-:W-:-:S07]  /*6030*/  FFMA R36, R23, UR7, R36 ;  /* 0x0000000717247c23 */ /* 0x001fce0008000024 */
.L_x_274:
[----:B------:R-:W-:Y:S05]  /*6040*/  BSYNC.RECONVERGENT B0 ;  /* 0x0000000000007941 */ /* 0x000fea0003800200 */
.L_x_273:
        /* <DEDUP_REMOVED lines=11> */
.L_x_278:
[----:B------:R-:W0:Y:S01]  /*6100*/  LDS R23, [R15+-0xa8] ;  /* 0xffff58000f177984 */ /* 0x000e220000000800 */
[----:B------:R-:W0:Y:S02]  /*6110*/  LDCU UR7, c[0x3][0x178] ;  /* 0x00c02f00ff0777ac */ /* 0x000e240008000800 */
[----:B0-----:R-:W-:-:S07]  /*6120*/  FFMA R36, R23, UR7, R36 ;  /* 0x0000000717247c23 */ /* 0x001fce0008000024 */
.L_x_277:
[----:B------:R-:W-:Y:S05]  /*6130*/  BSYNC.RECONVERGENT B0 ;  /* 0x0000000000007941 */ /* 0x000fea0003800200 */
.L_x_276:
        /* <DEDUP_REMOVED lines=10> */
.L_x_281:
[----:B------:R-:W0:Y:S01]  /*61e0*/  LDS R23, [R15+-0xa4] ;  /* 0xffff5c000f177984 */ /* 0x000e220000000800 */
[----:B------:R-:W0:Y:S02]  /*61f0*/  LDCU UR7, c[0x3][0x17c] ;  /* 0x00c02f80ff0777ac */ /* 0x000e240008000800 */
[----:B0-----:R-:W-:-:S07]  /*6200*/  FFMA R36, R23, UR7, R36 ;  /* 0x0000000717247c23 */ /* 0x001fce0008000024 */
.L_x_280:
[----:B------:R-:W-:Y:S05]  /*6210*/  BSYNC.RECONVERGENT B0 ;  /* 0x0000000000007941 */ /* 0x000fea0003800200 */
.L_x_279:
        /* <DEDUP_REMOVED lines=27> */
.L_x_283:
[----:B------:R-:W-:Y:S05]  /*63d0*/  BSYNC.RECONVERGENT B0 ;  /* 0x0000000000007941 */ /* 0x000fea0003800200 */
.L_x_282:
        /* <DEDUP_REMOVED lines=10> */
.L_x_286:
[----:B------:R-:W0:Y:S01]  /*6480*/  LDS R23, [R15+-0x9c] ;  /* 0xffff64000f177984 */ /* 0x000e220000000800 */
[----:B------:R-:W0:Y:S02]  /*6490*/  LDCU UR7, c[0x3][0x184] ;  /* 0x00c03080ff0777ac */ /* 0x000e240008000800 */
[----:B0-----:R-:W-:-:S07]  /*64a0*/  FFMA R36, R23, UR7, R36 ;  /* 0x0000000717247c23 */ /* 0x001fce0008000024 */
.L_x_285:
[----:B------:R-:W-:Y:S05]  /*64b0*/  BSYNC.RECONVERGENT B0 ;  /* 0x0000000000007941 */ /* 0x000fea0003800200 */
.L_x_284:
        /* <DEDUP_REMOVED lines=11> */
.L_x_289:
[----:B------:R-:W0:Y:S01]  /*6570*/  LDS R23, [R15+-0x98] ;  /* 0xffff68000f177984 */ /* 0x000e220000000800 */
[----:B------:R-:W0:Y:S02]  /*6580*/  LDCU UR7, c[0x3][0x188] ;  /* 0x00c03100ff0777ac */ /* 0x000e240008000800 */
[----:B0-----:R-:W-:-:S07]  /*6590*/  FFMA R36, R23, UR7, R36 ;  /* 0x0000000717247c23 */ /* 0x001fce0008000024 */
.L_x_288:
[----:B------:R-:W-:Y:S05]  /*65a0*/  BSYNC.RECONVERGENT B0 ;  /* 0x0000000000007941 */ /* 0x000fea0003800200 */
.L_x_287:
        /* <DEDUP_REMOVED lines=11> */
.L_x_292:
[----:B------:R-:W0:Y:S01]  /*6660*/  LDS R23, [R15+-0x94] ;  /* 0xffff6c000f177984 */ /* 0x000e220000000800 */
[----:B------:R-:W0:Y:S02]  /*6670*/  LDCU UR7, c[0x3][0x18c] ;  /* 0x00c03180ff0777ac */ /* 0x000e240008000800 */
[----:B0-----:R-:W-:-:S07]  /*6680*/  FFMA R36, R23, UR7, R36 ;  /* 0x0000000717247c23 */ /* 0x001fce0008000024 */
.L_x_291:
[----:B------:R-:W-:Y:S05]  /*6690*/  BSYNC.RECONVERGENT B0 ;  /* 0x0000000000007941 */ /* 0x000fea0003800200 */
.L_x_290:
        /* <DEDUP_REMOVED lines=11> */
.L_x_295:
[----:B------:R-:W0:Y:S01]  /*6750*/  LDS R23, [R15+-0x90] ;  /* 0xffff70000f177984 */ /* 0x000e220000000800 */
[----:B------:R-:W0:Y:S02]  /*6760*/  LDCU UR7, c[0x3][0x190] ;  /* 0x00c03200ff0777ac */ /* 0x000e240008000800 */
[----:B0-----:R-:W-:-:S07]  /*6770*/  FFMA R36, R23, UR7, R36 ;  /* 0x0000000717247c23 */ /* 0x001fce0008000024 */
.L_x_294:
[----:B------:R-:W-:Y:S05]  /*6780*/  BSYNC.RECONVERGENT B0 ;  /* 0x0000000000007941 */ /* 0x000fea0003800200 */
.L_x_293:
        /* <DEDUP_REMOVED lines=11> */
.L_x_298:
[----:B------:R-:W0:Y:S01]  /*6840*/  LDS R23, [R15+-0x8c] ;  /* 0xffff74000f177984 */ /* 0x000e220000000800 */
[----:B------:R-:W0:Y:S02]  /*6850*/  LDCU UR7, c[0x3][0x194] ;  /* 0x00c03280ff0777ac */ /* 0x000e240008000800 */
[----:B0-----:R-:W-:-:S07]  /*6860*/  FFMA R36, R23, UR7, R36 ;  /* 0x0000000717247c23 */ /* 0x001fce0008000024 */
.L_x_297:
[----:B------:R-:W-:Y:S05]  /*6870*/  BSYNC.RECONVERGENT B0 ;  /* 0x0000000000007941 */ /* 0x000fea0003800200 */
.L_x_296:
        /* <DEDUP_REMOVED lines=11> */
.L_x_301:
[----:B------:R-:W0:Y:S01]  /*6930*/  LDS R23, [R15+-0x88] ;  /* 0xffff78000f177984 */ /* 0x000e220000000800 */
[----:B------:R-:W0:Y:S02]  /*6940*/  LDCU UR7, c[0x3][0x198] ;  /* 0x00c03300ff0777ac */ /* 0x000e240008000800 */
[----:B0-----:R-:W-:-:S07]  /*6950*/  FFMA R36, R23, UR7, R36 ;  /* 0x0000000717247c23 */ /* 0x001fce0008000024 */
.L_x_300:
[----:B------:R-:W-:Y:S05]  /*6960*/  BSYNC.RECONVERGENT B0 ;  /* 0x0000000000007941 */ /* 0x000fea0003800200 */
.L_x_299:
        /* <DEDUP_REMOVED lines=11> */
.L_x_304:
[----:B------:R-:W0:Y:S01]  /*6a20*/  LDS R23, [R15+-0x84] ;  /* 0xffff7c000f177984 */ /* 0x000e220000000800 */
[----:B------:R-:W0:Y:S02]  /*6a30*/  LDCU UR7, c[0x3][0x19c] ;  /* 0x00c03380ff0777ac */ /* 0x000e240008000800 */
[----:B0-----:R-:W-:-:S07]  /*6a40*/  FFMA R36, R23, UR7, R36 ;  /* 0x0000000717247c23 */ /* 0x001fce0008000024 */
.L_x_303:
[----:B------:R-:W-:Y:S05]  /*6a50*/  BSYNC.RECONVERGENT B0 ;  /* 0x0000000000007941 */ /* 0x000fea0003800200 */
.L_x_302:
        /* <DEDUP_REMOVED lines=11> */
.L_x_307:
[----:B------:R-:W0:Y:S01]  /*6b10*/  LDS R23, [R15+-0x80] ;  /* 0xffff80000f177984 */ /* 0x000e220000000800 */
[----:B------:R-:W0:Y:S02]  /*6b20*/  LDCU UR7, c[0x3][0x1a0] ;  /* 0x00c03400ff0777ac */ /* 0x000e240008000800 */
[----:B0-----:R-:W-:-:S07]  /*6b30*/  FFMA R36, R23, UR7, R36 ;  /* 0x0000000717247c23 */ /* 0x001fce0008000024 */
.L_x_306:
[----:B------:R-:W-:Y:S05]  /*6b40*/  BSYNC.RECONVERGENT B0 ;  /* 0x0000000000007941 */ /* 0x000fea0003800200 */
.L_x_305:
        /* <DEDUP_REMOVED lines=11> */
.L_x_310:
[----:B------:R-:W0:Y:S01]  /*6c00*/  LDS R23, [R15+-0x7c] ;  /* 0xffff84000f177984 */ /* 0x000e220000000800 */
[----:B------:R-:W0:Y:S02]  /*6c10*/  LDCU UR7, c[0x3][0x1a4] ;  /* 0x00c03480ff0777ac */ /* 0x000e240008000800 */
[----:B0-----:R-:W-:-:S07]  /*6c20*/  FFMA R36, R23, UR7, R36 ;  /* 0x0000000717247c23 */ /* 0x001fce0008000024 */
.L_x_309:
[----:B------:R-:W-:Y:S05]  /*6c30*/  BSYNC.RECONVERGENT B0 ;  /* 0x0000000000007941 */ /* 0x000fea0003800200 */
.L_x_308:
        /* <DEDUP_REMOVED lines=11> */
.L_x_313:
[----:B------:R-:W0:Y:S01]  /*6cf0*/  LDS R23, [R15+-0x78] ;  /* 0xffff88000f177984 */ /* 0x000e220000000800 */
[----:B------:R-:W0:Y:S02]  /*6d00*/  LDCU UR7, c[0x3][0x1a8] ;  /* 0x00c03500ff0777ac */ /* 0x000e240008000800 */
[----:B0-----:R-:W-:-:S07]  /*6d10*/  FFMA R36, R23, UR7, R36 ;  /* 0x0000000717247c23 */ /* 0x001fce0008000024 */
.L_x_312:
[----:B------:R-:W-:Y:S05]  /*6d20*/  BSYNC.RECONVERGENT B0 ;  /* 0x0000000000007941 */ /* 0x000fea0003800200 */
.L_x_311:
        /* <DEDUP_REMOVED lines=11> */
.L_x_316:
[----:B------:R-:W0:Y:S01]  /*6de0*/  LDS R23, [R15+-0x74] ;  /* 0xffff8c000f177984 */ /* 0x000e220000000800 */
[----:B------:R-:W0:Y:S02]  /*6df0*/  LDCU UR7, c[0x3][0x1ac] ;  /* 0x00c03580ff0777ac */ /* 0x000e240008000800 */
[----:B0-----:R-:W-:-:S07]  /*6e00*/  FFMA R36, R23, UR7, R36 ;  /* 0x0000000717247c23 */ /* 0x001fce0008000024 */
.L_x_315:
[----:B------:R-:W-:Y:S05]  /*6e10*/  BSYNC.RECONVERGENT B0 ;  /* 0x0000000000007941 */ /* 0x000fea0003800200 */
.L_x_314:
        /* <DEDUP_REMOVED lines=10> */
.L_x_319:
[----:B------:R-:W0:Y:S01]  /*6ec0*/  LDS R23, [R15+-0x70] ;  /* 0xffff90000f177984 */ /* 0x000e220000000800 */
[----:B------:R-:W0:Y:S02]  /*6ed0*/  LDCU UR7, c[0x3][0x1b0] ;  /* 0x00c03600ff0777ac */ /* 0x000e240008000800 */
[----:B0-----:R-:W-:-:S07]  /*6ee0*/  FFMA R36, R23, UR7, R36 ;  /* 0x0000000717247c23 */ /* 0x001fce0008000024 */
.L_x_318:
[----:B------:R-:W-:Y:S05]  /*6ef0*/  BSYNC.RECONVERGENT B0 ;  /* 0x0000000000007941 */ /* 0x000fea0003800200 */
.L_x_317:
        /* <DEDUP_REMOVED lines=10> */
.L_x_322:
[----:B------:R-:W0:Y:S01]  /*6fa0*/  LDS R23, [R15+-0x6c] ;  /* 0xffff94000f177984 */ /* 0x000e220000000800 */
[----:B------:R-:W0:Y:S02]  /*6fb0*/  LDCU UR7, c[0x3][0x1b4] ;  /* 0x00c03680ff0777ac */ /* 0x000e240008000800 */
[----:B0-----:R-:W-:-:S07]  /*6fc0*/  FFMA R36, R23, UR7, R36 ;  /* 0x0000000717247c23 */ /* 0x001fce0008000024 */
.L_x_321:
[----:B------:R-:W-:Y:S05]  /*6fd0*/  BSYNC.RECONVERGENT B0 ;  /* 0x0000000000007941 */ /* 0x000fea0003800200 */
.L_x_320:
        /* <DEDUP_REMOVED lines=11> */
.L_x_325:
[----:B------:R-:W0:Y:S01]  /*7090*/  LDS R23, [R15+-0x68] ;  /* 0xffff98000f177984 */ /* 0x000e220000000800 */
[----:B------:R-:W0:Y:S02]  /*70a0*/  LDCU UR7, c[0x3][0x1b8] ;  /* 0x00c03700ff0777ac */ /* 0x000e240008000800 */
[----:B0-----:R-:W-:-:S07]  /*70b0*/  FFMA R36, R23, UR7, R36 ;  /* 0x0000000717247c23 */ /* 0x001fce0008000024 */
.L_x_324:
[----:B------:R-:W-:Y:S05]  /*70c0*/  BSYNC.RECONVERGENT B0 ;  /* 0x0000000000007941 */ /* 0x000fea0003800200 */
.L_x_323:
        /* <DEDUP_REMOVED lines=10> */
.L_x_328:
[----:B------:R-:W0:Y:S01]  /*7170*/  LDS R23, [R15+-0x64] ;  /* 0xffff9c000f177984 */ /* 0x000e220000000800 */
[----:B------:R-:W0:Y:S02]  /*7180*/  LDCU UR7, c[0x3][0x1bc] ;  /* 0x00c03780ff0777ac */ /* 0x000e240008000800 */
[----:B0-----:R-:W-:-:S07]  /*7190*/  FFMA R36, R23, UR7, R36 ;  /* 0x0000000717247c23 */ /* 0x001fce0008000024 */
.L_x_327:
[----:B------:R-:W-:Y:S05]  /*71a0*/  BSYNC.RECONVERGENT B0 ;  /* 0x0000000000007941 */ /* 0x000fea0003800200 */
.L_x_326:
        /* <DEDUP_REMOVED lines=27> */
.L_x_330:
[----:B------:R-:W-:Y:S05]  /*7360*/  BSYNC.RECONVERGENT B0 ;  /* 0x0000000000007941 */ /* 0x000fea0003800200 */
.L_x_329:
        /* <DEDUP_REMOVED lines=10> */
.L_x_333:
[----:B------:R-:W0:Y:S01]  /*7410*/  LDS R23, [R15+-0x5c] ;  /* 0xffffa4000f177984 */ /* 0x000e220000000800 */
[----:B------:R-:W0:Y:S02]  /*7420*/  LDCU UR7, c[0x3][0x1c4] ;  /* 0x00c03880ff0777ac */ /* 0x000e240008000800 */
[----:B0-----:R-:W-:-:S07]  /*7430*/  FFMA R36, R23, UR7, R36 ;  /* 0x0000000717247c23 */ /* 0x001fce0008000024 */
.L_x_332:
[----:B------:R-:W-:Y:S05]  /*7440*/  BSYNC.RECONVERGENT B0 ;  /* 0x0000000000007941 */ /* 0x000fea0003800200 */
.L_x_331:
        /* <DEDUP_REMOVED lines=11> */
.L_x_336:
[----:B------:R-:W0:Y:S01]  /*7500*/  LDS R23, [R15+-0x58] ;  /* 0xffffa8000f177984 */ /* 0x000e220000000800 */
[----:B------:R-:W0:Y:S02]  /*7510*/  LDCU UR7, c[0x3][0x1c8] ;  /* 0x00c03900ff0777ac */ /* 0x000e240008000800 */
[----:B0-----:R-:W-:-:S07]  /*7520*/  FFMA R36, R23, UR7, R36 ;  /* 0x0000000717247c23 */ /* 0x001fce0008000024 */
.L_x_335:
[----:B------:R-:W-:Y:S05]  /*7530*/  BSYNC.RECONVERGENT B0 ;  /* 0x0000000000007941 */ /* 0x000fea0003800200 */
.L_x_334:
        /* <DEDUP_REMOVED lines=11> */
.L_x_339:
[----:B------:R-:W0:Y:S01]  /*75f0*/  LDS R23, [R15+-0x54] ;  /* 0xffffac000f177984 */ /* 0x000e220000000800 */
[----:B------:R-:W0:Y:S02]  /*7600*/  LDCU UR7, c[0x3][0x1cc] ;  /* 0x00c03980ff0777ac */ /* 0x000e240008000800 */
[----:B0-----:R-:W-:-:S07]  /*7610*/  FFMA R36, R23, UR7, R36 ;  /* 0x0000000717247c23 */ /* 0x001fce0008000024 */
.L_x_338:
[----:B------:R-:W-:Y:S05]  /*7620*/  BSYNC.RECONVERGENT B0 ;  /* 0x0000000000007941 */ /* 0x000fea0003800200 */
.L_x_337:
        /* <DEDUP_REMOVED lines=11> */
.L_x_342:
[----:B------:R-:W0:Y:S01]  /*76e0*/  LDS R23, [R15+-0x50] ;  /* 0xffffb0000f177984 */ /* 0x000e220000000800 */
[----:B------:R-:W0:Y:S02]  /*76f0*/  LDCU UR7, c[0x3][0x1d0] ;  /* 0x00c03a00ff0777ac */ /* 0x000e240008000800 */
[----:B0-----:R-:W-:-:S07]  /*7700*/  FFMA R36, R23, UR7, R36 ;  /* 0x0000000717247c23 */ /* 0x001fce0008000024 */
.L_x_341:
[----:B------:R-:W-:Y:S05]  /*7710*/  BSYNC.RECONVERGENT B0 ;  /* 0x0000000000007941 */ /* 0x000fea0003800200 */
.L_x_340:
        /* <DEDUP_REMOVED lines=11> */
.L_x_345:
[----:B------:R-:W0:Y:S01]  /*77d0*/  LDS R23, [R15+-0x4c] ;  /* 0xffffb4000f177984 */ /* 0x000e220000000800 */
[----:B------:R-:W0:Y:S02]  /*77e0*/  LDCU UR7, c[0x3][0x1d4] ;  /* 0x00c03a80ff0777ac */ /* 0x000e240008000800 */
[----:B0-----:R-:W-:-:S07]  /*77f0*/  FFMA R36, R23, UR7, R36 ;  /* 0x0000000717247c23 */ /* 0x001fce0008000024 */
.L_x_344:
[----:B------:R-:W-:Y:S05]  /*7800*/  BSYNC.RECONVERGENT B0 ;  /* 0x0000000000007941 */ /* 0x000fea0003800200 */
.L_x_343:
        /* <DEDUP_REMOVED lines=11> */
.L_x_348:
[----:B------:R-:W0:Y:S01]  /*78c0*/  LDS R23, [R15+-0x48] ;  /* 0xffffb8000f177984 */ /* 0x000e220000000800 */
[----:B------:R-:W0:Y:S02]  /*78d0*/  LDCU UR7, c[0x3][0x1d8] ;  /* 0x00c03b00ff0777ac */ /* 0x000e240008000800 */
[----:B0-----:R-:W-:-:S07]  /*78e0*/  FFMA R36, R23, UR7, R36 ;  /* 0x0000000717247c23 */ /* 0x001fce0008000024 */
.L_x_347:
[----:B------:R-:W-:Y:S05]  /*78f0*/  BSYNC.RECONVERGENT B0 ;  /* 0x0000000000007941 */ /* 0x000fea0003800200 */
.L_x_346:
        /* <DEDUP_REMOVED lines=11> */
.L_x_351:
[----:B------:R-:W0:Y:S01]  /*79b0*/  LDS R23, [R15+-0x44] ;  /* 0xffffbc000f177984 */ /* 0x000e220000000800 */
[----:B------:R-:W0:Y:S02]  /*79c0*/  LDCU UR7, c[0x3][0x1dc] ;  /* 0x00c03b80ff0777ac */ /* 0x000e240008000800 */
[----:B0-----:R-:W-:-:S07]  /*79d0*/  FFMA R36, R23, UR7, R36 ;  /* 0x0000000717247c23 */ /* 0x001fce0008000024 */
.L_x_350:
[----:B------:R-:W-:Y:S05]  /*79e0*/  BSYNC.RECONVERGENT B0 ;  /* 0x0000000000007941 */ /* 0x000fea0003800200 */
.L_x_349:
        /* <DEDUP_REMOVED lines=11> */
.L_x_354:
[----:B------:R-:W0:Y:S01]  /*7aa0*/  LDS R23, [R15+-0x40] ;  /* 0xffffc0000f177984 */ /* 0x000e220000000800 */
[----:B------:R-:W0:Y:S02]  /*7ab0*/  LDCU UR7, c[0x3][0x1e0] ;  /* 0x00c03c00ff0777ac */ /* 0x000e240008000800 */
[----:B0-----:R-:W-:-:S07]  /*7ac0*/  FFMA R36, R23, UR7, R36 ;  /* 0x0000000717247c23 */ /* 0x001fce0008000024 */
.L_x_353:
[----:B------:R-:W-:Y:S05]  /*7ad0*/  BSYNC.RECONVERGENT B0 ;  /* 0x0000000000007941 */ /* 0x000fea0003800200 */
.L_x_352:
        /* <DEDUP_REMOVED lines=11> */
.L_x_357:
[----:B------:R-:W0:Y:S01]  /*7b90*/  LDS R23, [R15+-0x3c] ;  /* 0xffffc4000f177984 */ /* 0x000e220000000800 */
[----:B------:R-:W0:Y:S02]  /*7ba0*/  LDCU UR7, c[0x3][0x1e4] ;  /* 0x00c03c80ff0777ac */ /* 0x000e240008000800 */
[----:B0-----:R-:W-:-:S07]  /*7bb0*/  FFMA R36, R23, UR7, R36 ;  /* 0x0000000717247c23 */ /* 0x001fce0008000024 */
.L_x_356:
[----:B------:R-:W-:Y:S05]  /*7bc0*/  BSYNC.RECONVERGENT B0 ;  /* 0x0000000000007941 */ /* 0x000fea0003800200 */
.L_x_355:
        /* <DEDUP_REMOVED lines=11> */
.L_x_360:
[----:B------:R-:W0:Y:S01]  /*7c80*/  LDS R23, [R15+-0x38] ;  /* 0xffffc8000f177984 */ /* 0x000e220000000800 */
[----:B------:R-:W0:Y:S02]  /*7c90*/  LDCU UR7, c[0x3][0x1e8] ;  /* 0x00c03d00ff0777ac */ /* 0x000e240008000800 */
[----:B0-----:R-:W-:-:S07]  /*7ca0*/  FFMA R36, R23, UR7, R36 ;  /* 0x0000000717247c23 */ /* 0x001fce0008000024 */
.L_x_359:
[----:B------:R-:W-:Y:S05]  /*7cb0*/  BSYNC.RECONVERGENT B0 ;  /* 0x0000000000007941 */ /* 0x000fea0003800200 */
.L_x_358:
        /* <DEDUP_REMOVED lines=11> */
.L_x_363:
[----:B------:R-:W0:Y:S01]  /*7d70*/  LDS R23, [R15+-0x34] ;  /* 0xffffcc000f177984 */ /* 0x000e220000000800 */
[----:B------:R-:W0:Y:S02]  /*7d80*/  LDCU UR7, c[0x3][0x1ec] ;  /* 0x00c03d80ff0777ac */ /* 0x000e240008000800 */
[----:B0-----:R-:W-:-:S07]  /*7d90*/  FFMA R36, R23, UR7, R36 ;  /* 0x0000000717247c23 */ /* 0x001fce0008000024 */
.L_x_362:
[----:B------:R-:W-:Y:S05]  /*7da0*/  BSYNC.RECONVERGENT B0 ;  /* 0x0000000000007941 */ /* 0x000fea0003800200 */
.L_x_361:
        /* <DEDUP_REMOVED lines=10> */
.L_x_366:
[----:B------:R-:W0:Y:S01]  /*7e50*/  LDS R23, [R15+-0x30] ;  /* 0xffffd0000f177984 */ /* 0x000e220000000800 */
[----:B------:R-:W0:Y:S02]  /*7e60*/  LDCU UR7, c[0x3][0x1f0] ;  /* 0x00c03e00ff0777ac */ /* 0x000e240008000800 */
[----:B0-----:R-:W-:-:S07]  /*7e70*/  FFMA R36, R23, UR7, R36 ;  /* 0x0000000717247c23 */ /* 0x001fce0008000024 */
.L_x_365:
[----:B------:R-:W-:Y:S05]  /*7e80*/  BSYNC.RECONVERGENT B0 ;  /* 0x0000000000007941 */ /* 0x000fea0003800200 */
.L_x_364:
        /* <DEDUP_REMOVED lines=10> */
.L_x_369:
[----:B------:R-:W0:Y:S01]  /*7f30*/  LDS R23, [R15+-0x2c] ;  /* 0xffffd4000f177984 */ /* 0x000e220000000800 */
[----:B------:R-:W0:Y:S02]  /*7f40*/  LDCU UR7, c[0x3][0x1f4] ;  /* 0x00c03e80ff0777ac */ /* 0x000e240008000800 */
[----:B0-----:R-:W-:-:S07]  /*7f50*/  FFMA R36, R23, UR7, R36 ;  /* 0x0000000717247c23 */ /* 0x001fce0008000024 */
.L_x_368:
[----:B------:R-:W-:Y:S05]  /*7f60*/  BSYNC.RECONVERGENT B0 ;  /* 0x0000000000007941 */ /* 0x000fea0003800200 */
.L_x_367:
        /* <DEDUP_REMOVED lines=11> */
.L_x_372:
[----:B------:R-:W0:Y:S01]  /*8020*/  LDS R23, [R15+-0x28] ;  /* 0xffffd8000f177984 */ /* 0x000e220000000800 */
[----:B------:R-:W0:Y:S02]  /*8030*/  LDCU UR7, c[0x3][0x1f8] ;  /* 0x00c03f00ff0777ac */ /* 0x000e240008000800 */
[----:B0-----:R-:W-:-:S07]  /*8040*/  FFMA R36, R23, UR7, R36 ;  /* 0x0000000717247c23 */ /* 0x001fce0008000024 */
.L_x_371:
[----:B------:R-:W-:Y:S05]  /*8050*/  BSYNC.RECONVERGENT B0 ;  /* 0x0000000000007941 */ /* 0x000fea0003800200 */
.L_x_370:
        /* <DEDUP_REMOVED lines=10> */
.L_x_375:
[----:B------:R-:W0:Y:S01]  /*8100*/  LDS R23, [R15+-0x24] ;  /* 0xffffdc000f177984 */ /* 0x000e220000000800 */
[----:B------:R-:W0:Y:S02]  /*8110*/  LDCU UR7, c[0x3][0x1fc] ;  /* 0x00c03f80ff0777ac */ /* 0x000e240008000800 */
[----:B0-----:R-:W-:-:S07]  /*8120*/  FFMA R36, R23, UR7, R36 ;  /* 0x0000000717247c23 */ /* 0x001fce0008000024 */
.L_x_374:
[----:B------:R-:W-:Y:S05]  /*8130*/  BSYNC.RECONVERGENT B0 ;  /* 0x0000000000007941 */ /* 0x000fea0003800200 */
.L_x_373:
[----:B------:R-:W-:Y:S01]  /*8140*/  VIADD R38, R38, UR9 ;  /* 0x0000000926267c36 */ /* 0x000fe20008000000 */
[----:B------:R-:W0:Y:S01]  /*8150*/  LDCU UR7, c[0x0][0x364] ;  /* 0x00006c80ff0777ac */ /* 0x000e220008000800 */
[----:B------:R-:W-:Y:S01]  /*8160*/  ISETP.NE.AND P5, PT, R26, RZ, PT ;  /* 0x000000ff1a00720c */ /* 0x000fe20003fa5270 */
[----:B------:R-:W-:Y:S01]  /*8170*/  BSSY.RECONVERGENT B0, `(.L_x_376) ;  /* 0x0000017000007945 */ /* 0x000fe20003800200 */
[----:B------:R-:W-:Y:S01]  /*8180*/  VIADD R37, R37, UR9 ;  /* 0x0000000925257c36 */ /* 0x000fe20008000000 */
[----:B------:R-:W-:-:S04]  /*8190*/  IADD3 R22, P3, PT, R3, R38, RZ ;  /* 0x0000002603167210 */ /* 0x000fc80007f7e0ff */
[----:B------:R-:W-:Y:S02]  /*81a0*/  LEA.HI.X.SX32 R23, R38, R4, 0x1, P3 ;  /* 0x0000000426177211 */ /* 0x000fe400018f0eff */
[----:B------:R-:W-:-:S04]  /*81b0*/  LEA R24, P3, R22, UR12, 0x2 ;  /* 0x0000000c16187c11 */ /* 0x000fc8000f8610ff */
[----:B------:R-:W-:Y:S02]  /*81c0*/  LEA.HI.X R25, R22, UR13, R23, 0x2, P3 ;  /* 0x0000000d16197c11 */ /* 0x000fe400098f1417 */
[----:B------:R-:W-:Y:S01]  /*81d0*/  ISETP.GE.AND P3, PT, R0, UR9, PT ;  /* 0x0000000900007c0c */ /* 0x000fe2000bf66270 */
[----:B0-----:R-:W-:-:S03]  /*81e0*/  UIADD3 UR7, UPT, UPT, UR4, UR7, URZ ;  /* 0x0000000704077290 */ /* 0x001fc6000fffe0ff */
[----:B------:R-:W-:-:S04]  /*81f0*/  ISETP.GT.AND P3, PT, R0, -0x1, !P3 ;  /* 0xffffffff0000780c */ /* 0x000fc80005f64270 */
[----:B------:R-:W-:Y:S02]  /*8200*/  PLOP3.LUT P5, PT, P3, P5, PT, 0x80, 0x8 ;  /* 0x000000000008781c */ /* 0x000fe40001fab070 */
[----:B------:R-:W-:-:S04]  /*8210*/  ISETP.GE.AND P4, PT, R0, UR7, PT ;  /* 0x0000000700007c0c */ /* 0x000fc8000bf86270 */
[----:B------:R-:W-:-:S07]  /*8220*/  ISETP.GE.AND P4, PT, R0, UR4, !P4 ;  /* 0x0000000400007c0c */ /* 0x000fce000e786270 */
[----:B------:R-:W-:Y:S06]  /*8230*/  @!P5 BRA `(.L_x_377) ;  /* 0x000000000028d947 */ /* 0x000fec0003800000 */
        /* <DEDUP_REMOVED lines=10> */
.L_x_377:
[----:B------:R-:W-:Y:S05]  /*82e0*/  BSYNC.RECONVERGENT B0 ;  /* 0x0000000000007941 */ /* 0x000fea0003800200 */
.L_x_376:
        /* <DEDUP_REMOVED lines=10> */
.L_x_380:
[----:B------:R-:W0:Y:S01]  /*8390*/  LDS R23, [R15+-0x1c] ;  /* 0xffffe4000f177984 */ /* 0x000e220000000800 */
[----:B------:R-:W0:Y:S02]  /*83a0*/  LDCU UR7, c[0x3][0x204] ;  /* 0x00c04080ff0777ac */ /* 0x000e240008000800 */
[----:B0-----:R-:W-:-:S07]  /*83b0*/  FFMA R36, R23, UR7, R36 ;  /* 0x0000000717247c23 */ /* 0x001fce0008000024 */
.L_x_379:
[----:B------:R-:W-:Y:S05]  /*83c0*/  BSYNC.RECONVERGENT B0 ;  /* 0x0000000000007941 */ /* 0x000fea0003800200 */
.L_x_378:
        /* <DEDUP_REMOVED lines=11> */
.L_x_383:
[----:B------:R-:W0:Y:S01]  /*8480*/  LDS R23, [R15+-0x18] ;  /* 0xffffe8000f177984 */ /* 0x000e220000000800 */
[----:B------:R-:W0:Y:S02]  /*8490*/  LDCU UR7, c[0x3][0x208] ;  /* 0x00c04100ff0777ac */ /* 0x000e240008000800 */
[----:B0-----:R-:W-:-:S07]  /*84a0*/  FFMA R36, R23, UR7, R36 ;  /* 0x0000000717247c23 */ /* 0x001fce0008000024 */
.L_x_382:
[----:B------:R-:W-:Y:S05]  /*84b0*/  BSYNC.RECONVERGENT B0 ;  /* 0x0000000000007941 */ /* 0x000fea0003800200 */
.L_x_381:
        /* <DEDUP_REMOVED lines=11> */
.L_x_386:
[----:B------:R-:W0:Y:S01]  /*8570*/  LDS R23, [R15+-0x14] ;  /* 0xffffec000f177984 */ /* 0x000e220000000800 */
[----:B------:R-:W0:Y:S02]  /*8580*/  LDCU UR7, c[0x3][0x20c] ;  /* 0x00c04180ff0777ac */ /* 0x000e240008000800 */
[----:B0-----:R-:W-:-:S07]  /*8590*/  FFMA R36, R23, UR7, R36 ;  /* 0x0000000717247c23 */ /* 0x001fce0008000024 */
.L_x_385:
[----:B------:R-:W-:Y:S05]  /*85a0*/  BSYNC.RECONVERGENT B0 ;  /* 0x0000000000007941 */ /* 0x000fea0003800200 */
.L_x_384:
        /* <DEDUP_REMOVED lines=11> */
.L_x_389:
[----:B------:R-:W0:Y:S01]  /*8660*/  LDS R23, [R15+-0x10] ;  /* 0xfffff0000f177984 */ /* 0x000e220000000800 */
[----:B------:R-:W0:Y:S02]  /*8670*/  LDCU UR7, c[0x3][0x210] ;  /* 0x00c04200ff0777ac */ /* 0x000e240008000800 */
[----:B0-----:R-:W-:-:S07]  /*8680*/  FFMA R36, R23, UR7, R36 ;  /* 0x0000000717247c23 */ /* 0x001fce0008000024 */
.L_x_388:
[----:B------:R-:W-:Y:S05]  /*8690*/  BSYNC.RECONVERGENT B0 ;  /* 0x0000000000007941 */ /* 0x000fea0003800200 */
.L_x_387:
        /* <DEDUP_REMOVED lines=11> */
.L_x_392:
[----:B------:R-:W0:Y:S01]  /*8750*/  LDS R23, [R15+-0xc] ;  /* 0xfffff4000f177984 */ /* 0x000e220000000800 */
[----:B------:R-:W0:Y:S02]  /*8760*/  LDCU UR7, c[0x3][0x214] ;  /* 0x00c04280ff0777ac */ /* 0x000e240008000800 */
[----:B0-----:R-:W-:-:S07]  /*8770*/  FFMA R36, R23, UR7, R36 ;  /* 0x0000000717247c23 */ /* 0x001fce0008000024 */
.L_x_391:
[----:B------:R-:W-:Y:S05]  /*8780*/  BSYNC.RECONVERGENT B0 ;  /* 0x0000000000007941 */ /* 0x000fea0003800200 */
.L_x_390:
        /* <DEDUP_REMOVED lines=11> */
.L_x_395:
[----:B------:R-:W0:Y:S01]  /*8840*/  LDS R23, [R15+-0x8] ;  /* 0xfffff8000f177984 */ /* 0x000e220000000800 */
[----:B------:R-:W0:Y:S02]  /*8850*/  LDCU UR7, c[0x3][0x218] ;  /* 0x00c04300ff0777ac */ /* 0x000e240008000800 */
[----:B0-----:R-:W-:-:S07]  /*8860*/  FFMA R36, R23, UR7, R36 ;  /* 0x0000000717247c23 */ /* 0x001fce0008000024 */
.L_x_394:
[----:B------:R-:W-:Y:S05]  /*8870*/  BSYNC.RECONVERGENT B0 ;  /* 0x0000000000007941 */ /* 0x000fea0003800200 */
.L_x_393:
        /* <DEDUP_REMOVED lines=11> */
.L_x_398:
[----:B------:R-:W0:Y:S01]  /*8930*/  LDS R23, [R15+-0x4] ;  /* 0xfffffc000f177984 */ /* 0x000e220000000800 */
[----:B------:R-:W0:Y:S02]  /*8940*/  LDCU UR7, c[0x3][0x21c] ;  /* 0x00c04380ff0777ac */ /* 0x000e240008000800 */
[----:B0-----:R-:W-:-:S07]  /*8950*/  FFMA R36, R23, UR7, R36 ;  /* 0x0000000717247c23 */ /* 0x001fce0008000024 */
.L_x_397:
[----:B------:R-:W-:Y:S05]  /*8960*/  BSYNC.RECONVERGENT B0 ;  /* 0x0000000000007941 */ /* 0x000fea0003800200 */
.L_x_396:
        /* <DEDUP_REMOVED lines=11> */
.L_x_401:
[----:B------:R-:W0:Y:S01]  /*8a20*/  LDS R23, [R15] ;  /* 0x000000000f177984 */ /* 0x000e220000000800 */
[----:B------:R-:W0:Y:S02]  /*8a30*/  LDCU UR7, c[0x3][0x220] ;  /* 0x00c04400ff0777ac */ /* 0x000e240008000800 */
[----:B0-----:R-:W-:-:S07]  /*8a40*/  FFMA R36, R23, UR7, R36 ;  /* 0x0000000717247c23 */ /* 0x001fce0008000024 */
.L_x_400:
[----:B------:R-:W-:Y:S05]  /*8a50*/  BSYNC.RECONVERGENT B0 ;  /* 0x0000000000007941 */ /* 0x000fea0003800200 */
.L_x_399:
        /* <DEDUP_REMOVED lines=11> */
.L_x_404:
[----:B------:R-:W0:Y:S01]  /*8b10*/  LDS R23, [R15+0x4] ;  /* 0x000004000f177984 */ /* 0x000e220000000800 */
[----:B------:R-:W0:Y:S02]  /*8b20*/  LDCU UR7, c[0x3][0x224] ;  /* 0x00c04480ff0777ac */ /* 0x000e240008000800 */
[----:B0-----:R-:W-:-:S07]  /*8b30*/  FFMA R36, R23, UR7, R36 ;  /* 0x0000000717247c23 */ /* 0x001fce0008000024 */
.L_x_403:
[----:B------:R-:W-:Y:S05]  /*8b40*/  BSYNC.RECONVERGENT B0 ;  /* 0x0000000000007941 */ /* 0x000fea0003800200 */
.L_x_402:
        /* <DEDUP_REMOVED lines=11> */
.L_x_407:
[----:B------:R-:W0:Y:S01]  /*8c00*/  LDS R23, [R15+0x8] ;  /* 0x000008000f177984 */ /* 0x000e220000000800 */
[----:B------:R-:W0:Y:S02]  /*8c10*/  LDCU UR7, c[0x3][0x228] ;  /* 0x00c04500ff0777ac */ /* 0x000e240008000800 */
[----:B0-----:R-:W-:-:S07]  /*8c20*/  FFMA R36, R23, UR7, R36 ;  /* 0x0000000717247c23 */ /* 0x001fce0008000024 */
.L_x_406:
[----:B------:R-:W-:Y:S05]  /*8c30*/  BSYNC.RECONVERGENT B0 ;  /* 0x0000000000007941 */ /* 0x000fea0003800200 */
.L_x_405:
        /* <DEDUP_REMOVED lines=11> */
.L_x_410:
[----:B------:R-:W0:Y:S01]  /*8cf0*/  LDS R23, [R15+0xc] ;  /* 0x00000c000f177984 */ /* 0x000e220000000800 */
[----:B------:R-:W0:Y:S02]  /*8d00*/  LDCU UR7, c[0x3][0x22c] ;  /* 0x00c04580ff0777ac */ /* 0x000e240008000800 */
[----:B0-----:R-:W-:-:S07]  /*8d10*/  FFMA R36, R23, UR7, R36 ;  /* 0x0000000717247c23 */ /* 0x001fce0008000024 */
.L_x_409:
[----:B------:R-:W-:Y:S05]  /*8d20*/  BSYNC.RECONVERGENT B0 ;  /* 0x0000000000007941 */ /* 0x000fea0003800200 */
.L_x_408:
        /* <DEDUP_REMOVED lines=10> */
.L_x_413:
[----:B------:R-:W0:Y:S01]  /*8dd0*/  LDS R23, [R15+0x10] ;  /* 0x000010000f177984 */ /* 0x000e220000000800 */
[----:B------:R-:W0:Y:S02]  /*8de0*/  LDCU UR7, c[0x3][0x230] ;  /* 0x00c04600ff0777ac */ /* 0x000e240008000800 */
[----:B0-----:R-:W-:-:S07]  /*8df0*/  FFMA R36, R23, UR7, R36 ;  /* 0x0000000717247c23 */ /* 0x001fce0008000024 */
.L_x_412:
[----:B------:R-:W-:Y:S05]  /*8e00*/  BSYNC.RECONVERGENT B0 ;  /* 0x0000000000007941 */ /* 0x000fea0003800200 */
.L_x_411:
        /* <DEDUP_REMOVED lines=10> */
.L_x_416:
[----:B------:R-:W0:Y:S01]  /*8eb0*/  LDS R23, [R15+0x14] ;  /* 0x000014000f177984 */ /* 0x000e220000000800 */
[----:B------:R-:W0:Y:S02]  /*8ec0*/  LDCU UR7, c[0x3][0x234] ;  /* 0x00c04680ff0777ac */ /* 0x000e240008000800 */
[----:B0-----:R-:W-:-:S07]  /*8ed0*/  FFMA R36, R23, UR7, R36 ;  /* 0x0000000717247c23 */ /* 0x001fce0008000024 */
.L_x_415:
[----:B------:R-:W-:Y:S05]  /*8ee0*/  BSYNC.RECONVERGENT B0 ;  /* 0x0000000000007941 */ /* 0x000fea0003800200 */
.L_x_414:
        /* <DEDUP_REMOVED lines=11> */
.L_x_419:
[----:B------:R-:W0:Y:S01]  /*8fa0*/  LDS R23, [R15+0x18] ;  /* 0x000018000f177984 */ /* 0x000e220000000800 */
[----:B------:R-:W0:Y:S02]  /*8fb0*/  LDCU UR7, c[0x3][0x238] ;  /* 0x00c04700ff0777ac */ /* 0x000e240008000800 */
[----:B0-----:R-:W-:-:S07]  /*8fc0*/  FFMA R36, R23, UR7, R36 ;  /* 0x0000000717247c23 */ /* 0x001fce0008000024 */
.L_x_418:
[----:B------:R-:W-:Y:S05]  /*8fd0*/  BSYNC.RECONVERGENT B0 ;  /* 0x0000000000007941 */ /* 0x000fea0003800200 */
.L_x_417:
        /* <DEDUP_REMOVED lines=10> */
.L_x_422:
[----:B------:R-:W0:Y:S01]  /*9080*/  LDS R23, [R15+0x1c] ;  /* 0x00001c000f177984 */ /* 0x000e220000000800 */
[----:B------:R-:W0:Y:S02]  /*9090*/  LDCU UR7, c[0x3][0x23c] ;  /* 0x00c04780ff0777ac */ /* 0x000e240008000800 */
[----:B0-----:R-:W-:-:S07]  /*90a0*/  FFMA R36, R23, UR7, R36 ;  /* 0x0000000717247c23 */ /* 0x001fce0008000024 */
.L_x_421:
[----:B------:R-:W-:Y:S05]  /*90b0*/  BSYNC.RECONVERGENT B0 ;  /* 0x0000000000007941 */ /* 0x000fea0003800200 */
.L_x_420:
        /* <DEDUP_REMOVED lines=20> */
[----:B------:R-:W0:Y:S01]  /*9200*/  @P5 LDS R23, [R15+0x20] ;  /* 0x000020000f175984 */ /* 0x000e220000000800 */
[----:B------:R-:W0:Y:S02]  /*9210*/  @P5 LDC R22, c[0x3][0x240] ;  /* 0x00c09000ff165b82 */ /* 0x000e240000000800 */
[----:B0-----:R-:W-:Y:S01]  /*9220*/  @P5 FFMA R36, R23, R22, R36 ;  /* 0x0000001617245223 */ /* 0x001fe20000000024 */
[----:B------:R-:W-:Y:S06]  /*9230*/  @P5 BRA `(.L_x_424) ;  /* 0x00000000000c5947 */ /* 0x000fec0003800000 */
[----:B------:R-:W2:Y:S01]  /*9240*/  LDG.E R23, desc[UR10][R24.64+-0x20] ;  /* 0xffffe00a18177981 */ /* 0x000ea2000c1e1900 */
[----:B------:R-:W2:Y:S02]  /*9250*/  LDCU UR7, c[0x3][0x240] ;  /* 0x00c04800ff0777ac */ /* 0x000ea40008000800 */
[----:B--2---:R-:W-:-:S07]  /*9260*/  FFMA R36, R23, UR7, R36 ;  /* 0x0000000717247c23 */ /* 0x004fce0008000024 */
.L_x_424:
[----:B------:R-:W-:Y:S05]  /*9270*/  BSYNC.RECONVERGENT B0 ;  /* 0x0000000000007941 */ /* 0x000fea0003800200 */
.L_x_423:
        /* <DEDUP_REMOVED lines=10> */
.L_x_427:
[----:B------:R-:W0:Y:S01]  /*9320*/  LDS R23, [R15+0x24] ;  /* 0x000024000f177984 */ /* 0x000e220000000800 */
[----:B------:R-:W0:Y:S02]  /*9330*/  LDCU UR7, c[0x3][0x244] ;  /* 0x00c04880ff0777ac */ /* 0x000e240008000800 */
[----:B0-----:R-:W-:-:S07]  /*9340*/  FFMA R36, R23, UR7, R36 ;  /* 0x0000000717247c23 */ /* 0x001fce0008000024 */
.L_x_426:
[----:B------:R-:W-:Y:S05]  /*9350*/  BSYNC.RECONVERGENT B0 ;  /* 0x0000000000007941 */ /* 0x000fea0003800200 */
.L_x_425:
        /* <DEDUP_REMOVED lines=11> */
.L_x_430:
[----:B------:R-:W0:Y:S01]  /*9410*/  LDS R23, [R15+0x28] ;  /* 0x000028000f177984 */ /* 0x000e220000000800 */
[----:B------:R-:W0:Y:S02]  /*9420*/  LDCU UR7, c[0x3][0x248] ;  /* 0x00c04900ff0777ac */ /* 0x000e240008000800 */
[----:B0-----:R-:W-:-:S07]  /*9430*/  FFMA R36, R23, UR7, R36 ;  /* 0x0000000717247c23 */ /* 0x001fce0008000024 */
.L_x_429:
[----:B------:R-:W-:Y:S05]  /*9440*/  BSYNC.RECONVERGENT B0 ;  /* 0x0000000000007941 */ /* 0x000fea0003800200 */
.L_x_428:
        /* <DEDUP_REMOVED lines=11> */
.L_x_433:
[----:B------:R-:W0:Y:S01]  /*9500*/  LDS R23, [R15+0x2c] ;  /* 0x00002c000f177984 */ /* 0x000e220000000800 */
[----:B------:R-:W0:Y:S02]  /*9510*/  LDCU UR7, c[0x3][0x24c] ;  /* 0x00c04980ff0777ac */ /* 0x000e240008000800 */
[----:B0-----:R-:W-:-:S07]  /*9520*/  FFMA R36, R23, UR7, R36 ;  /* 0x0000000717247c23 */ /* 0x001fce0008000024 */
.L_x_432:
[----:B------:R-:W-:Y:S05]  /*9530*/  BSYNC.RECONVERGENT B0 ;  /* 0x0000000000007941 */ /* 0x000fea0003800200 */
.L_x_431:
        /* <DEDUP_REMOVED lines=11> */
.L_x_436:
[----:B------:R-:W0:Y:S01]  /*95f0*/  LDS R23, [R15+0x30] ;  /* 0x000030000f177984 */ /* 0x000e220000000800 */
[----:B------:R-:W0:Y:S02]  /*9600*/  LDCU UR7, c[0x3][0x250] ;  /* 0x00c04a00ff0777ac */ /* 0x000e240008000800 */
[----:B0-----:R-:W-:-:S07]  /*9610*/  FFMA R36, R23, UR7, R36 ;  /* 0x0000000717247c23 */ /* 0x001fce0008000024 */
.L_x_435:
[----:B------:R-:W-:Y:S05]  /*9620*/  BSYNC.RECONVERGENT B0 ;  /* 0x0000000000007941 */ /* 0x000fea0003800200 */
.L_x_434:
        /* <DEDUP_REMOVED lines=11> */
.L_x_439:
[----:B------:R-:W0:Y:S01]  /*96e0*/  LDS R23, [R15+0x34] ;  /* 0x000034000f177984 */ /* 0x000e220000000800 */
[----:B------:R-:W0:Y:S02]  /*96f0*/  LDCU UR7, c[0x3][0x254] ;  /* 0x00c04a80ff0777ac */ /* 0x000e240008000800 */
[----:B0-----:R-:W-:-:S07]  /*9700*/  FFMA R36, R23, UR7, R36 ;  /* 0x0000000717247c23 */ /* 0x001fce0008000024 */
.L_x_438:
[----:B------:R-:W-:Y:S05]  /*9710*/  BSYNC.RECONVERGENT B0 ;  /* 0x0000000000007941 */ /* 0x000fea0003800200 */
.L_x_437:
        /* <DEDUP_REMOVED lines=11> */
.L_x_442:
[----:B------:R-:W0:Y:S01]  /*97d0*/  LDS R23, [R15+0x38] ;  /* 0x000038000f177984 */ /* 0x000e220000000800 */
[----:B------:R-:W0:Y:S02]  /*97e0*/  LDCU UR7, c[0x3][0x258] ;  /* 0x00c04b00ff0777ac */ /* 0x000e240008000800 */
[----:B0-----:R-:W-:-:S07]  /*97f0*/  FFMA R36, R23, UR7, R36 ;  /* 0x0000000717247c23 */ /* 0x001fce0008000024 */
.L_x_441:
[----:B------:R-:W-:Y:S05]  /*9800*/  BSYNC.RECONVERGENT B0 ;  /* 0x0000000000007941 */ /* 0x000fea0003800200 */
.L_x_440:
        /* <DEDUP_REMOVED lines=11> */
.L_x_445:
[----:B------:R-:W0:Y:S01]  /*98c0*/  LDS R23, [R15+0x3c] ;  /* 0x00003c000f177984 */ /* 0x000e220000000800 */
[----:B------:R-:W0:Y:S02]  /*98d0*/  LDCU UR7, c[0x3][0x25c] ;  /* 0x00c04b80ff0777ac */ /* 0x000e240008000800 */
[----:B0-----:R-:W-:-:S07]  /*98e0*/  FFMA R36, R23, UR7, R36 ;  /* 0x0000000717247c23 */ /* 0x001fce0008000024 */
.L_x_444:
[----:B------:R-:W-:Y:S05]  /*98f0*/  BSYNC.RECONVERGENT B0 ;  /* 0x0000000000007941 */ /* 0x000fea0003800200 */
.L_x_443:
        /* <DEDUP_REMOVED lines=11> */
.L_x_448:
[----:B------:R-:W0:Y:S01]  /*99b0*/  LDS R23, [R15+0x40] ;  /* 0x000040000f177984 */ /* 0x000e220000000800 */
[----:B------:R-:W0:Y:S02]  /*99c0*/  LDCU UR7, c[0x3][0x260] ;  /* 0x00c04c00ff0777ac */ /* 0x000e240008000800 */
[----:B0-----:R-:W-:-:S07]  /*99d0*/  FFMA R36, R23, UR7, R36 ;  /* 0x0000000717247c23 */ /* 0x001fce0008000024 */
.L_x_447:
[----:B------:R-:W-:Y:S05]  /*99e0*/  BSYNC.RECONVERGENT B0 ;  /* 0x0000000000007941 */ /* 0x000fea0003800200 */
.L_x_446:
        /* <DEDUP_REMOVED lines=11> */
.L_x_451:
[----:B------:R-:W0:Y:S01]  /*9aa0*/  LDS R23, [R15+0x44] ;  /* 0x000044000f177984 */ /* 0x000e220000000800 */
[----:B------:R-:W0:Y:S02]  /*9ab0*/  LDCU UR7, c[0x3][0x264] ;  /* 0x00c04c80ff0777ac */ /* 0x000e240008000800 */
[----:B0-----:R-:W-:-:S07]  /*9ac0*/  FFMA R36, R23, UR7, R36 ;  /* 0x0000000717247c23 */ /* 0x001fce0008000024 */
.L_x_450:
[----:B------:R-:W-:Y:S05]  /*9ad0*/  BSYNC.RECONVERGENT B0 ;  /* 0x0000000000007941 */ /* 0x000fea0003800200 */
.L_x_449:
        /* <DEDUP_REMOVED lines=11> */
.L_x_454:
[----:B------:R-:W0:Y:S01]  /*9b90*/  LDS R23, [R15+0x48] ;  /* 0x000048000f177984 */ /* 0x000e220000000800 */
[----:B------:R-:W0:Y:S02]  /*9ba0*/  LDCU UR7, c[0x3][0x268] ;  /* 0x00c04d00ff0777ac */ /* 0x000e240008000800 */
[----:B0-----:R-:W-:-:S07]  /*9bb0*/  FFMA R36, R23, UR7, R36 ;  /* 0x0000000717247c23 */ /* 0x001fce0008000024 */
.L_x_453:
[----:B------:R-:W-:Y:S05]  /*9bc0*/  BSYNC.RECONVERGENT B0 ;  /* 0x0000000000007941 */ /* 0x000fea0003800200 */
.L_x_452:
        /* <DEDUP_REMOVED lines=11> */
.L_x_457:
[----:B------:R-:W0:Y:S01]  /*9c80*/  LDS R23, [R15+0x4c] ;  /* 0x00004c000f177984 */ /* 0x000e220000000800 */
[----:B------:R-:W0:Y:S02]  /*9c90*/  LDCU UR7, c[0x3][0x26c] ;  /* 0x00c04d80ff0777ac */ /* 0x000e240008000800 */
[----:B0-----:R-:W-:-:S07]  /*9ca0*/  FFMA R36, R23, UR7, R36 ;  /* 0x0000000717247c23 */ /* 0x001fce0008000024 */
.L_x_456:
[----:B------:R-:W-:Y:S05]  /*9cb0*/  BSYNC.RECONVERGENT B0 ;  /* 0x0000000000007941 */ /* 0x000fea0003800200 */
.L_x_455:
        /* <DEDUP_REMOVED lines=10> */
.L_x_460:
[----:B------:R-:W0:Y:S01]  /*9d60*/  LDS R23, [R15+0x50] ;  /* 0x000050000f177984 */ /* 0x000e220000000800 */
[----:B------:R-:W0:Y:S02]  /*9d70*/  LDCU UR7, c[0x3][0x270] ;  /* 0x00c04e00ff0777ac */ /* 0x000e240008000800 */
[----:B0-----:R-:W-:-:S07]  /*9d80*/  FFMA R36, R23, UR7, R36 ;  /* 0x0000000717247c23 */ /* 0x001fce0008000024 */
.L_x_459:
[----:B------:R-:W-:Y:S05]  /*9d90*/  BSYNC.RECONVERGENT B0 ;  /* 0x0000000000007941 */ /* 0x000fea0003800200 */
.L_x_458:
        /* <DEDUP_REMOVED lines=10> */
.L_x_463:
[----:B------:R-:W0:Y:S01]  /*9e40*/  LDS R23, [R15+0x54] ;  /* 0x000054000f177984 */ /* 0x000e220000000800 */
[----:B------:R-:W0:Y:S02]  /*9e50*/  LDCU UR7, c[0x3][0x274] ;  /* 0x00c04e80ff0777ac */ /* 0x000e240008000800 */
[----:B0-----:R-:W-:-:S07]  /*9e60*/  FFMA R36, R23, UR7, R36 ;  /* 0x0000000717247c23 */ /* 0x001fce0008000024 */
.L_x_462:
[----:B------:R-:W-:Y:S05]  /*9e70*/  BSYNC.RECONVERGENT B0 ;  /* 0x0000000000007941 */ /* 0x000fea0003800200 */
.L_x_461:
        /* <DEDUP_REMOVED lines=11> */
.L_x_466:
[----:B------:R-:W0:Y:S01]  /*9f30*/  LDS R23, [R15+0x58] ;  /* 0x000058000f177984 */ /* 0x000e220000000800 */
[----:B------:R-:W0:Y:S02]  /*9f40*/  LDCU UR7, c[0x3][0x278] ;  /* 0x00c04f00ff0777ac */ /* 0x000e240008000800 */
[----:B0-----:R-:W-:-:S07]  /*9f50*/  FFMA R36, R23, UR7, R36 ;  /* 0x0000000717247c23 */ /* 0x001fce0008000024 */
.L_x_465:
[----:B------:R-:W-:Y:S05]  /*9f60*/  BSYNC.RECONVERGENT B0 ;  /* 0x0000000000007941 */ /* 0x000fea0003800200 */
.L_x_464:
        /* <DEDUP_REMOVED lines=10> */
.L_x_469:
[----:B------:R-:W0:Y:S01]  /*a010*/  LDS R23, [R15+0x5c] ;  /* 0x00005c000f177984 */ /* 0x000e220000000800 */
[----:B------:R-:W0:Y:S02]  /*a020*/  LDCU UR7, c[0x3][0x27c] ;  /* 0x00c04f80ff0777ac */ /* 0x000e240008000800 */
[----:B0-----:R-:W-:-:S07]  /*a030*/  FFMA R36, R23, UR7, R36 ;  /* 0x0000000717247c23 */ /* 0x001fce0008000024 */
.L_x_468:
[----:B------:R-:W-:Y:S05]  /*a040*/  BSYNC.RECONVERGENT B0 ;  /* 0x0000000000007941 */ /* 0x000fea0003800200 */
.L_x_467:
        /* <DEDUP_REMOVED lines=27> */
.L_x_471:
[----:B------:R-:W-:Y:S05]  /*a200*/  BSYNC.RECONVERGENT B0 ;  /* 0x0000000000007941 */ /* 0x000fea0003800200 */
.L_x_470:
        /* <DEDUP_REMOVED lines=10> */
.L_x_474:
[----:B------:R-:W0:Y:S01]  /*a2b0*/  LDS R23, [R15+0x64] ;  /* 0x000064000f177984 */ /* 0x000e220000000800 */
[----:B------:R-:W0:Y:S02]  /*a2c0*/  LDCU UR7, c[0x3][0x284] ;  /* 0x00c05080ff0777ac */ /* 0x000e240008000800 */
[----:B0-----:R-:W-:-:S07]  /*a2d0*/  FFMA R36, R23, UR7, R36 ;  /* 0x0000000717247c23 */ /* 0x001fce0008000024 */
.L_x_473:
[----:B------:R-:W-:Y:S05]  /*a2e0*/  BSYNC.RECONVERGENT B0 ;  /* 0x0000000000007941 */ /* 0x000fea0003800200 */
.L_x_472:
        /* <DEDUP_REMOVED lines=11> */
.L_x_477:
[----:B------:R-:W0:Y:S01]  /*a3a0*/  LDS R23, [R15+0x68] ;  /* 0x000068000f177984 */ /* 0x000e220000000800 */
[----:B------:R-:W0:Y:S02]  /*a3b0*/  LDCU UR7, c[0x3][0x288] ;  /* 0x00c05100ff0777ac */ /* 0x000e240008000800 */
[----:B0-----:R-:W-:-:S07]  /*a3c0*/  FFMA R36, R23, UR7, R36 ;  /* 0x0000000717247c23 */ /* 0x001fce0008000024 */
.L_x_476:
[----:B------:R-:W-:Y:S05]  /*a3d0*/  BSYNC.RECONVERGENT B0 ;  /* 0x0000000000007941 */ /* 0x000fea0003800200 */
.L_x_475:
        /* <DEDUP_REMOVED lines=11> */
.L_x_480:
[----:B------:R-:W0:Y:S01]  /*a490*/  LDS R23, [R15+0x6c] ;  /* 0x00006c000f177984 */ /* 0x000e220000000800 */
[----:B------:R-:W0:Y:S02]  /*a4a0*/  LDCU UR7, c[0x3][0x28c] ;  /* 0x00c05180ff0777ac */ /* 0x000e240008000800 */
[----:B0-----:R-:W-:-:S07]  /*a4b0*/  FFMA R36, R23, UR7, R36 ;  /* 0x0000000717247c23 */ /* 0x001fce0008000024 */
.L_x_479:
[----:B------:R-:W-:Y:S05]  /*a4c0*/  BSYNC.RECONVERGENT B0 ;  /* 0x0000000000007941 */ /* 0x000fea0003800200 */
.L_x_478:
        /* <DEDUP_REMOVED lines=11> */
.L_x_483:
[----:B------:R-:W0:Y:S01]  /*a580*/  LDS R23, [R15+0x70] ;  /* 0x000070000f177984 */ /* 0x000e220000000800 */
[----:B------:R-:W0:Y:S02]  /*a590*/  LDCU UR7, c[0x3][0x290] ;  /* 0x00c05200ff0777ac */ /* 0x000e240008000800 */
[----:B0-----:R-:W-:-:S07]  /*a5a0*/  FFMA R36, R23, UR7, R36 ;  /* 0x0000000717247c23 */ /* 0x001fce0008000024 */
.L_x_482:
[----:B------:R-:W-:Y:S05]  /*a5b0*/  BSYNC.RECONVERGENT B0 ;  /* 0x0000000000007941 */ /* 0x000fea0003800200 */
.L_x_481:
        /* <DEDUP_REMOVED lines=11> */
.L_x_486:
[----:B------:R-:W0:Y:S01]  /*a670*/  LDS R23, [R15+0x74] ;  /* 0x000074000f177984 */ /* 0x000e220000000800 */
[----:B------:R-:W0:Y:S02]  /*a680*/  LDCU UR7, c[0x3][0x294] ;  /* 0x00c05280ff0777ac */ /* 0x000e240008000800 */
[----:B0-----:R-:W-:-:S07]  /*a690*/  FFMA R36, R23, UR7, R36 ;  /* 0x0000000717247c23 */ /* 0x001fce0008000024 */
.L_x_485:
[----:B------:R-:W-:Y:S05]  /*a6a0*/  BSYNC.RECONVERGENT B0 ;  /* 0x0000000000007941 */ /* 0x000fea0003800200 */
.L_x_484:
        /* <DEDUP_REMOVED lines=11> */
.L_x_489:
[----:B------:R-:W0:Y:S01]  /*a760*/  LDS R23, [R15+0x78] ;  /* 0x000078000f177984 */ /* 0x000e220000000800 */
[----:B------:R-:W0:Y:S02]  /*a770*/  LDCU UR7, c[0x3][0x298] ;  /* 0x00c05300ff0777ac */ /* 0x000e240008000800 */
[----:B0-----:R-:W-:-:S07]  /*a780*/  FFMA R36, R23, UR7, R36 ;  /* 0x0000000717247c23 */ /* 0x001fce0008000024 */
.L_x_488:
[----:B------:R-:W-:Y:S05]  /*a790*/  BSYNC.RECONVERGENT B0 ;  /* 0x0000000000007941 */ /* 0x000fea0003800200 */
.L_x_487:
        /* <DEDUP_REMOVED lines=11> */
.L_x_492:
[----:B------:R-:W0:Y:S01]  /*a850*/  LDS R23, [R15+0x7c] ;  /* 0x00007c000f177984 */ /* 0x000e220000000800 */
[----:B------:R-:W0:Y:S02]  /*a860*/  LDCU UR7, c[0x3][0x29c] ;  /* 0x00c05380ff0777ac */ /* 0x000e240008000800 */
[----:B0-----:R-:W-:-:S07]  /*a870*/  FFMA R36, R23, UR7, R36 ;  /* 0x0000000717247c23 */ /* 0x001fce0008000024 */
.L_x_491:
[----:B------:R-:W-:Y:S05]  /*a880*/  BSYNC.RECONVERGENT B0 ;  /* 0x0000000000007941 */ /* 0x000fea0003800200 */
.L_x_490:
        /* <DEDUP_REMOVED lines=11> */
.L_x_495:
[----:B------:R-:W0:Y:S01]  /*a940*/  LDS R23, [R15+0x80] ;  /* 0x000080000f177984 */ /* 0x000e220000000800 */
[----:B------:R-:W0:Y:S02]  /*a950*/  LDCU UR7, c[0x3][0x2a0] ;  /* 0x00c05400ff0777ac */ /* 0x000e240008000800 */
[----:B0-----:R-:W-:-:S07]  /*a960*/  FFMA R36, R23, UR7, R36 ;  /* 0x0000000717247c23 */ /* 0x001fce0008000024 */
.L_x_494:
[----:B------:R-:W-:Y:S05]  /*a970*/  BSYNC.RECONVERGENT B0 ;  /* 0x0000000000007941 */ /* 0x000fea0003800200 */
.L_x_493:
        /* <DEDUP_REMOVED lines=11> */
.L_x_498:
[----:B------:R-:W0:Y:S01]  /*aa30*/  LDS R23, [R15+0x84] ;  /* 0x000084000f177984 */ /* 0x000e220000000800 */
[----:B------:R-:W0:Y:S02]  /*aa40*/  LDCU UR7, c[0x3][0x2a4] ;  /* 0x00c05480ff0777ac */ /* 0x000e240008000800 */
[----:B0-----:R-:W-:-:S07]  /*aa50*/  FFMA R36, R23, UR7, R36 ;  /* 0x0000000717247c23 */ /* 0x001fce0008000024 */
.L_x_497:
[----:B------:R-:W-:Y:S05]  /*aa60*/  BSYNC.RECONVERGENT B0 ;  /* 0x0000000000007941 */ /* 0x000fea0003800200 */
.L_x_496:
        /* <DEDUP_REMOVED lines=11> */
.L_x_501:
[----:B------:R-:W0:Y:S01]  /*ab20*/  LDS R23, [R15+0x88] ;  /* 0x000088000f177984 */ /* 0x000e220000000800 */
[----:B------:R-:W0:Y:S02]  /*ab30*/  LDCU UR7, c[0x3][0x2a8] ;  /* 0x00c05500ff0777ac */ /* 0x000e240008000800 */
[----:B0-----:R-:W-:-:S07]  /*ab40*/  FFMA R36, R23, UR7, R36 ;  /* 0x0000000717247c23 */ /* 0x001fce0008000024 */
.L_x_500:
[----:B------:R-:W-:Y:S05]  /*ab50*/  BSYNC.RECONVERGENT B0 ;  /* 0x0000000000007941 */ /* 0x000fea0003800200 */
.L_x_499:
        /* <DEDUP_REMOVED lines=11> */
.L_x_504:
[----:B------:R-:W0:Y:S01]  /*ac10*/  LDS R23, [R15+0x8c] ;  /* 0x00008c000f177984 */ /* 0x000e220000000800 */
[----:B------:R-:W0:Y:S02]  /*ac20*/  LDCU UR7, c[0x3][0x2ac] ;  /* 0x00c05580ff0777ac */ /* 0x000e240008000800 */
[----:B0-----:R-:W-:-:S07]  /*ac30*/  FFMA R36, R23, UR7, R36 ;  /* 0x0000000717247c23 */ /* 0x001fce0008000024 */
.L_x_503:
[----:B------:R-:W-:Y:S05]  /*ac40*/  BSYNC.RECONVERGENT B0 ;  /* 0x0000000000007941 */ /* 0x000fea0003800200 */
.L_x_502:
        /* <DEDUP_REMOVED lines=10> */
.L_x_507:
[----:B------:R-:W0:Y:S01]  /*acf0*/  LDS R23, [R15+0x90] ;  /* 0x000090000f177984 */ /* 0x000e220000000800 */
[----:B------:R-:W0:Y:S02]  /*ad00*/  LDCU UR7, c[0x3][0x2b0] ;  /* 0x00c05600ff0777ac */ /* 0x000e240008000800 */
[----:B0-----:R-:W-:-:S07]  /*ad10*/  FFMA R36, R23, UR7, R36 ;  /* 0x0000000717247c23 */ /* 0x001fce0008000024 */
.L_x_506:
[----:B------:R-:W-:Y:S05]  /*ad20*/  BSYNC.RECONVERGENT B0 ;  /* 0x0000000000007941 */ /* 0x000fea0003800200 */
.L_x_505:
        /* <DEDUP_REMOVED lines=10> */
.L_x_510:
[----:B------:R-:W0:Y:S01]  /*add0*/  LDS R23, [R15+0x94] ;  /* 0x000094000f177984 */ /* 0x000e220000000800 */
[----:B------:R-:W0:Y:S02]  /*ade0*/  LDCU UR7, c[0x3][0x2b4] ;  /* 0x00c05680ff0777ac */ /* 0x000e240008000800 */
[----:B0-----:R-:W-:-:S07]  /*adf0*/  FFMA R36, R23, UR7, R36 ;  /* 0x0000000717247c23 */ /* 0x001fce0008000024 */
.L_x_509:
[----:B------:R-:W-:Y:S05]  /*ae00*/  BSYNC.RECONVERGENT B0 ;  /* 0x0000000000007941 */ /* 0x000fea0003800200 */
.L_x_508:
        /* <DEDUP_REMOVED lines=11> */
.L_x_513:
[----:B------:R-:W0:Y:S01]  /*aec0*/  LDS R23, [R15+0x98] ;  /* 0x000098000f177984 */ /* 0x000e220000000800 */
[----:B------:R-:W0:Y:S02]  /*aed0*/  LDCU UR7, c[0x3][0x2b8] ;  /* 0x00c05700ff0777ac */ /* 0x000e240008000800 */
[----:B0-----:R-:W-:-:S07]  /*aee0*/  FFMA R36, R23, UR7, R36 ;  /* 0x0000000717247c23 */ /* 0x001fce0008000024 */
.L_x_512:
[----:B------:R-:W-:Y:S05]  /*aef0*/  BSYNC.RECONVERGENT B0 ;  /* 0x0000000000007941 */ /* 0x000fea0003800200 */
.L_x_511:
        /* <DEDUP_REMOVED lines=10> */
.L_x_516:
[----:B------:R-:W0:Y:S01]  /*afa0*/  LDS R23, [R15+0x9c] ;  /* 0x00009c000f177984 */ /* 0x000e220000000800 */
[----:B------:R-:W0:Y:S02]  /*afb0*/  LDCU UR7, c[0x3][0x2bc] ;  /* 0x00c05780ff0777ac */ /* 0x000e240008000800 */
[----:B0-----:R-:W-:-:S07]  /*afc0*/  FFMA R36, R23, UR7, R36 ;  /* 0x0000000717247c23 */ /* 0x001fce0008000024 */
.L_x_515:
[----:B------:R-:W-:Y:S05]  /*afd0*/  BSYNC.RECONVERGENT B0 ;  /* 0x0000000000007941 */ /* 0x000fea0003800200 */
.L_x_514:
        /* <DEDUP_REMOVED lines=27> */
.L_x_518:
[----:B------:R-:W-:Y:S05]  /*b190*/  BSYNC.RECONVERGENT B0 ;  /* 0x0000000000007941 */ /* 0x000fea0003800200 */
.L_x_517:
        /* <DEDUP_REMOVED lines=10> */
.L_x_521:
[----:B------:R-:W0:Y:S01]  /*b240*/  LDS R23, [R15+0xa4] ;  /* 0x0000a4000f177984 */ /* 0x000e220000000800 */
[----:B------:R-:W0:Y:S02]  /*b250*/  LDCU UR7, c[0x3][0x2c4] ;  /* 0x00c05880ff0777ac */ /* 0x000e240008000800 */
[----:B0-----:R-:W-:-:S07]  /*b260*/  FFMA R36, R23, UR7, R36 ;  /* 0x0000000717247c23 */ /* 0x001fce0008000024 */
.L_x_520:
[----:B------:R-:W-:Y:S05]  /*b270*/  BSYNC.RECONVERGENT B0 ;  /* 0x0000000000007941 */ /* 0x000fea0003800200 */
.L_x_519:
        /* <DEDUP_REMOVED lines=11> */
.L_x_524:
[----:B------:R-:W0:Y:S01]  /*b330*/  LDS R23, [R15+0xa8] ;  /* 0x0000a8000f177984 */ /* 0x000e220000000800 */
[----:B------:R-:W0:Y:S02]  /*b340*/  LDCU UR7, c[0x3][0x2c8] ;  /* 0x00c05900ff0777ac */ /* 0x000e240008000800 */
[----:B0-----:R-:W-:-:S07]  /*b350*/  FFMA R36, R23, UR7, R36 ;  /* 0x0000000717247c23 */ /* 0x001fce0008000024 */
.L_x_523:
[----:B------:R-:W-:Y:S05]  /*b360*/  BSYNC.RECONVERGENT B0 ;  /* 0x0000000000007941 */ /* 0x000fea0003800200 */
.L_x_522:
        /* <DEDUP_REMOVED lines=11> */
.L_x_527:
[----:B------:R-:W0:Y:S01]  /*b420*/  LDS R23, [R15+0xac] ;  /* 0x0000ac000f177984 */ /* 0x000e220000000800 */
[----:B------:R-:W0:Y:S02]  /*b430*/  LDCU UR7, c[0x3][0x2cc] ;  /* 0x00c05980ff0777ac */ /* 0x000e240008000800 */
[----:B0-----:R-:W-:-:S07]  /*b440*/  FFMA R36, R23, UR7, R36 ;  /* 0x0000000717247c23 */ /* 0x001fce0008000024 */
.L_x_526:
[----:B------:R-:W-:Y:S05]  /*b450*/  BSYNC.RECONVERGENT B0 ;  /* 0x0000000000007941 */ /* 0x000fea0003800200 */
.L_x_525:
        /* <DEDUP_REMOVED lines=11> */
.L_x_530:
[----:B------:R-:W0:Y:S01]  /*b510*/  LDS R23, [R15+0xb0] ;  /* 0x0000b0000f177984 */ /* 0x000e220000000800 */
[----:B------:R-:W0:Y:S02]  /*b520*/  LDCU UR7, c[0x3][0x2d0] ;  /* 0x00c05a00ff0777ac */ /* 0x000e240008000800 */
[----:B0-----:R-:W-:-:S07]  /*b530*/  FFMA R36, R23, UR7, R36 ;  /* 0x0000000717247c23 */ /* 0x001fce0008000024 */
.L_x_529:
[----:B------:R-:W-:Y:S05]  /*b540*/  BSYNC.RECONVERGENT B0 ;  /* 0x0000000000007941 */ /* 0x000fea0003800200 */
.L_x_528:
        /* <DEDUP_REMOVED lines=11> */
.L_x_533:
[----:B------:R-:W0:Y:S01]  /*b600*/  LDS R23, [R15+0xb4] ;  /* 0x0000b4000f177984 */ /* 0x000e220000000800 */
[----:B------:R-:W0:Y:S02]  /*b610*/  LDCU UR7, c[0x3][0x2d4] ;  /* 0x00c05a80ff0777ac */ /* 0x000e240008000800 */
[----:B0-----:R-:W-:-:S07]  /*b620*/  FFMA R36, R23, UR7, R36 ;  /* 0x0000000717247c23 */ /* 0x001fce0008000024 */
.L_x_532:
[----:B------:R-:W-:Y:S05]  /*b630*/  BSYNC.RECONVERGENT B0 ;  /* 0x0000000000007941 */ /* 0x000fea0003800200 */
.L_x_531:
        /* <DEDUP_REMOVED lines=11> */
.L_x_536:
[----:B------:R-:W0:Y:S01]  /*b6f0*/  LDS R23, [R15+0xb8] ;  /* 0x0000b8000f177984 */ /* 0x000e220000000800 */
[----:B------:R-:W0:Y:S02]  /*b700*/  LDCU UR7, c[0x3][0x2d8] ;  /* 0x00c05b00ff0777ac */ /* 0x000e240008000800 */
[----:B0-----:R-:W-:-:S07]  /*b710*/  FFMA R36, R23, UR7, R36 ;  /* 0x0000000717247c23 */ /* 0x001fce0008000024 */
.L_x_535:
[----:B------:R-:W-:Y:S05]  /*b720*/  BSYNC.RECONVERGENT B0 ;  /* 0x0000000000007941 */ /* 0x000fea0003800200 */
.L_x_534:
        /* <DEDUP_REMOVED lines=11> */
.L_x_539:
[----:B------:R-:W0:Y:S01]  /*b7e0*/  LDS R23, [R15+0xbc] ;  /* 0x0000bc000f177984 */ /* 0x000e220000000800 */
[----:B------:R-:W0:Y:S02]  /*b7f0*/  LDCU UR7, c[0x3][0x2dc] ;  /* 0x00c05b80ff0777ac */ /* 0x000e240008000800 */
[----:B0-----:R-:W-:-:S07]  /*b800*/  FFMA R36, R23, UR7, R36 ;  /* 0x0000000717247c23 */ /* 0x001fce0008000024 */
.L_x_538:
[----:B------:R-:W-:Y:S05]  /*b810*/  BSYNC.RECONVERGENT B0 ;  /* 0x0000000000007941 */ /* 0x000fea0003800200 */
.L_x_537:
        /* <DEDUP_REMOVED lines=11> */
.L_x_542:
[----:B------:R-:W0:Y:S01]  /*b8d0*/  LDS R23, [R15+0xc0] ;  /* 0x0000c0000f177984 */ /* 0x000e220000000800 */
[----:B------:R-:W0:Y:S02]  /*b8e0*/  LDCU UR7, c[0x3][0x2e0] ;  /* 0x00c05c00ff0777ac */ /* 0x000e240008000800 */
[----:B0-----:R-:W-:-:S07]  /*b8f0*/  FFMA R36, R23, UR7, R36 ;  /* 0x0000000717247c23 */ /* 0x001fce0008000024 */
.L_x_541:
[----:B------:R-:W-:Y:S05]  /*b900*/  BSYNC.RECONVERGENT B0 ;  /* 0x0000000000007941 */ /* 0x000fea0003800200 */
.L_x_540:
        /* <DEDUP_REMOVED lines=11> */
.L_x_545:
[----:B------:R-:W0:Y:S01]  /*b9c0*/  LDS R23, [R15+0xc4] ;  /* 0x0000c4000f177984 */ /* 0x000e220000000800 */
[----:B------:R-:W0:Y:S02]  /*b9d0*/  LDCU UR7, c[0x3][0x2e4] ;  /* 0x00c05c80ff0777ac */ /* 0x000e240008000800 */
[----:B0-----:R-:W-:-:S07]  /*b9e0*/  FFMA R36, R23, UR7, R36 ;  /* 0x0000000717247c23 */ /* 0x001fce0008000024 */
.L_x_544:
[----:B------:R-:W-:Y:S05]  /*b9f0*/  BSYNC.RECONVERGENT B0 ;  /* 0x0000000000007941 */ /* 0x000fea0003800200 */
.L_x_543:
        /* <DEDUP_REMOVED lines=11> */
.L_x_548:
[----:B------:R-:W0:Y:S01]  /*bab0*/  LDS R23, [R15+0xc8] ;  /* 0x0000c8000f177984 */ /* 0x000e220000000800 */
[----:B------:R-:W0:Y:S02]  /*bac0*/  LDCU UR7, c[0x3][0x2e8] ;  /* 0x00c05d00ff0777ac */ /* 0x000e240008000800 */
[----:B0-----:R-:W-:-:S07]  /*bad0*/  FFMA R36, R23, UR7, R36 ;  /* 0x0000000717247c23 */ /* 0x001fce0008000024 */
.L_x_547:
[----:B------:R-:W-:Y:S05]  /*bae0*/  BSYNC.RECONVERGENT B0 ;  /* 0x0000000000007941 */ /* 0x000fea0003800200 */
.L_x_546:
        /* <DEDUP_REMOVED lines=11> */
.L_x_551:
[----:B------:R-:W0:Y:S01]  /*bba0*/  LDS R23, [R15+0xcc] ;  /* 0x0000cc000f177984 */ /* 0x000e220000000800 */
[----:B------:R-:W0:Y:S02]  /*bbb0*/  LDCU UR7, c[0x3][0x2ec] ;  /* 0x00c05d80ff0777ac */ /* 0x000e240008000800 */
[----:B0-----:R-:W-:-:S07]  /*bbc0*/  FFMA R36, R23, UR7, R36 ;  /* 0x0000000717247c23 */ /* 0x001fce0008000024 */
.L_x_550:
[----:B------:R-:W-:Y:S05]  /*bbd0*/  BSYNC.RECONVERGENT B0 ;  /* 0x0000000000007941 */ /* 0x000fea0003800200 */
.L_x_549:
        /* <DEDUP_REMOVED lines=10> */
.L_x_554:
[----:B------:R-:W0:Y:S01]  /*bc80*/  LDS R23, [R15+0xd0] ;  /* 0x0000d0000f177984 */ /* 0x000e220000000800 */
[----:B------:R-:W0:Y:S02]  /*bc90*/  LDCU UR7, c[0x3][0x2f0] ;  /* 0x00c05e00ff0777ac */ /* 0x000e240008000800 */
[----:B0-----:R-:W-:-:S07]  /*bca0*/  FFMA R36, R23, UR7, R36 ;  /* 0x0000000717247c23 */ /* 0x001fce0008000024 */
.L_x_553:
[----:B------:R-:W-:Y:S05]  /*bcb0*/  BSYNC.RECONVERGENT B0 ;  /* 0x0000000000007941 */ /* 0x000fea0003800200 */
.L_x_552:
        /* <DEDUP_REMOVED lines=10> */
.L_x_557:
[----:B------:R-:W0:Y:S01]  /*bd60*/  LDS R23, [R15+0xd4] ;  /* 0x0000d4000f177984 */ /* 0x000e220000000800 */
[----:B------:R-:W0:Y:S02]  /*bd70*/  LDCU UR7, c[0x3][0x2f4] ;  /* 0x00c05e80ff0777ac */ /* 0x000e240008000800 */
[----:B0-----:R-:W-:-:S07]  /*bd80*/  FFMA R36, R23, UR7, R36 ;  /* 0x0000000717247c23 */ /* 0x001fce0008000024 */
.L_x_556:
[----:B------:R-:W-:Y:S05]  /*bd90*/  BSYNC.RECONVERGENT B0 ;  /* 0x0000000000007941 */ /* 0x000fea0003800200 */
.L_x_555:
        /* <DEDUP_REMOVED lines=11> */
.L_x_560:
[----:B------:R-:W0:Y:S01]  /*be50*/  LDS R23, [R15+0xd8] ;  /* 0x0000d8000f177984 */ /* 0x000e220000000800 */
[----:B------:R-:W0:Y:S02]  /*be60*/  LDCU UR7, c[0x3][0x2f8] ;  /* 0x00c05f00ff0777ac */ /* 0x000e240008000800 */
[----:B0-----:R-:W-:-:S07]  /*be70*/  FFMA R36, R23, UR7, R36 ;  /* 0x0000000717247c23 */ /* 0x001fce0008000024 */
.L_x_559:
[----:B------:R-:W-:Y:S05]  /*be80*/  BSYNC.RECONVERGENT B0 ;  /* 0x0000000000007941 */ /* 0x000fea0003800200 */
.L_x_558:
        /* <DEDUP_REMOVED lines=10> */
.L_x_563:
[----:B------:R-:W0:Y:S01]  /*bf30*/  LDS R23, [R15+0xdc] ;  /* 0x0000dc000f177984 */ /* 0x000e220000000800 */
[----:B------:R-:W0:Y:S02]  /*bf40*/  LDCU UR7, c[0x3][0x2fc] ;  /* 0x00c05f80ff0777ac */ /* 0x000e240008000800 */
[----:B0-----:R-:W-:-:S07]  /*bf50*/  FFMA R36, R23, UR7, R36 ;  /* 0x0000000717247c23 */ /* 0x001fce0008000024 */
.L_x_562:
[----:B------:R-:W-:Y:S05]  /*bf60*/  BSYNC.RECONVERGENT B0 ;  /* 0x0000000000007941 */ /* 0x000fea0003800200 */
.L_x_561:
[----:B------:R-:W0:Y:S01]  /*bf70*/  LDCU UR7, c[0x0][0x364] ;  /* 0x00006c80ff0777ac */ /* 0x000e220008000800 */
[----:B------:R-:W-:Y:S01]  /*bf80*/  VIADD R22, R0, 0x4 ;  /* 0x0000000400167836 */ /* 0x000fe20000000000 */
[----:B------:R-:W-:Y:S01]  /*bf90*/  BSSY.RECONVERGENT B0, `(.L_x_564) ;  /* 0x0000019000007945 */ /* 0x000fe20003800200 */
[----:B------:R-:W-:Y:S02]  /*bfa0*/  VIADD R38, R38, UR9 ;  /* 0x0000000926267c36 */ /* 0x000fe40008000000 */
[----:B------:R-:W-:Y:S01]  /*bfb0*/  VIADD R37, R37, UR9 ;  /* 0x0000000925257c36 */ /* 0x000fe20008000000 */
[C---:B------:R-:W-:Y:S02]  /*bfc0*/  ISETP.GE.AND P3, PT, R22.reuse, UR9, PT ;  /* 0x0000000916007c0c */ /* 0x040fe4000bf66270 */
[----:B------:R-:W-:Y:S02]  /*bfd0*/  IADD3 R23, P5, PT, R3, R38, RZ ;  /* 0x0000002603177210 */ /* 0x000fe40007fbe0ff */
[----:B------:R-:W-:-:S02]  /*bfe0*/  ISETP.GT.AND P3, PT, R22, -0x1, !P3 ;  /* 0xffffffff1600780c */ /* 0x000fc40005f64270 */
[----:B------:R-:W-:Y:S01]  /*bff0*/  LEA.HI.X.SX32 R24, R38, R4, 0x1, P5 ;  /* 0x0000000426187211 */ /* 0x000fe200028f0eff */
[----:B0-----:R-:W-:-:S06]  /*c000*/  UIADD3 UR7, UPT, UPT, UR4, UR7, URZ ;  /* 0x0000000704077290 */ /* 0x001fcc000fffe0ff */
[----:B------:R-:W-:-:S04]  /*c010*/  ISETP.GE.AND P4, PT, R22, UR7, PT ;  /* 0x0000000716007c0c */ /* 0x000fc8000bf86270 */
[----:B------:R-:W-:Y:S02]  /*c020*/  ISETP.GE.AND P4, PT, R22, UR4, !P4 ;  /* 0x0000000416007c0c */ /* 0x000fe4000e786270 */
        /* <DEDUP_REMOVED lines=15> */
.L_x_565:
[----:B------:R-:W-:Y:S05]  /*c120*/  BSYNC.RECONVERGENT B0 ;  /* 0x0000000000007941 */ /* 0x000fea0003800200 */
.L_x_564:
        /* <DEDUP_REMOVED lines=10> */
.L_x_568:
[----:B------:R-:W0:Y:S01]  /*c1d0*/  LDS R25, [R15+0xe4] ;  /* 0x0000e4000f197984 */ /* 0x000e220000000800 */
[----:B------:R-:W0:Y:S02]  /*c1e0*/  LDCU UR7, c[0x3][0x304] ;  /* 0x00c06080ff0777ac */ /* 0x000e240008000800 */
[----:B0-----:R-:W-:-:S07]  /*c1f0*/  FFMA R36, R25, UR7, R36 ;  /* 0x0000000719247c23 */ /* 0x001fce0008000024 */
.L_x_567:
[----:B------:R-:W-:Y:S05]  /*c200*/  BSYNC.RECONVERGENT B0 ;  /* 0x0000000000007941 */ /* 0x000fea0003800200 */
.L_x_566:
        /* <DEDUP_REMOVED lines=11> */
.L_x_571:
[----:B------:R-:W0:Y:S01]  /*c2c0*/  LDS R25, [R15+0xe8] ;  /* 0x0000e8000f197984 */ /* 0x000e220000000800 */
[----:B------:R-:W0:Y:S02]  /*c2d0*/  LDCU UR7, c[0x3][0x308] ;  /* 0x00c06100ff0777ac */ /* 0x000e240008000800 */
[----:B0-----:R-:W-:-:S07]  /*c2e0*/  FFMA R36, R25, UR7, R36 ;  /* 0x0000000719247c23 */ /* 0x001fce0008000024 */
.L_x_570:
[----:B------:R-:W-:Y:S05]  /*c2f0*/  BSYNC.RECONVERGENT B0 ;  /* 0x0000000000007941 */ /* 0x000fea0003800200 */
.L_x_569:
        /* <DEDUP_REMOVED lines=11> */
.L_x_574:
[----:B------:R-:W0:Y:S01]  /*c3b0*/  LDS R25, [R15+0xec] ;  /* 0x0000ec000f197984 */ /* 0x000e220000000800 */
[----:B------:R-:W0:Y:S02]  /*c3c0*/  LDCU UR7, c[0x3][0x30c] ;  /* 0x00c06180ff0777ac */ /* 0x000e240008000800 */
[----:B0-----:R-:W-:-:S07]  /*c3d0*/  FFMA R36, R25, UR7, R36 ;  /* 0x0000000719247c23 */ /* 0x001fce0008000024 */
.L_x_573:
[----:B------:R-:W-:Y:S05]  /*c3e0*/  BSYNC.RECONVERGENT B0 ;  /* 0x0000000000007941 */ /* 0x000fea0003800200 */
.L_x_572:
        /* <DEDUP_REMOVED lines=11> */
.L_x_577:
[----:B------:R-:W0:Y:S01]  /*c4a0*/  LDS R25, [R15+0xf0] ;  /* 0x0000f0000f197984 */ /* 0x000e220000000800 */
[----:B------:R-:W0:Y:S02]  /*c4b0*/  LDCU UR7, c[0x3][0x310] ;  /* 0x00c06200ff0777ac */ /* 0x000e240008000800 */
[----:B0-----:R-:W-:-:S07]  /*c4c0*/  FFMA R36, R25, UR7, R36 ;  /* 0x0000000719247c23 */ /* 0x001fce0008000024 */
.L_x_576:
[----:B------:R-:W-:Y:S05]  /*c4d0*/  BSYNC.RECONVERGENT B0 ;  /* 0x0000000000007941 */ /* 0x000fea0003800200 */
.L_x_575:
        /* <DEDUP_REMOVED lines=11> */
.L_x_580:
[----:B------:R-:W0:Y:S01]  /*c590*/  LDS R25, [R15+0xf4] ;  /* 0x0000f4000f197984 */ /* 0x000e220000000800 */
[----:B------:R-:W0:Y:S02]  /*c5a0*/  LDCU UR7, c[0x3][0x314] ;  /* 0x00c06280ff0777ac */ /* 0x000e240008000800 */
[----:B0-----:R-:W-:-:S07]  /*c5b0*/  FFMA R36, R25, UR7, R36 ;  /* 0x0000000719247c23 */ /* 0x001fce0008000024 */
.L_x_579:
[----:B------:R-:W-:Y:S05]  /*c5c0*/  BSYNC.RECONVERGENT B0 ;  /* 0x0000000000007941 */ /* 0x000fea0003800200 */
.L_x_578:
        /* <DEDUP_REMOVED lines=11> */
.L_x_583:
[----:B------:R-:W0:Y:S01]  /*c680*/  LDS R25, [R15+0xf8] ;  /* 0x0000f8000f197984 */ /* 0x000e220000000800 */
[----:B------:R-:W0:Y:S02]  /*c690*/  LDCU UR7, c[0x3][0x318] ;  /* 0x00c06300ff0777ac */ /* 0x000e240008000800 */
[----:B0-----:R-:W-:-:S07]  /*c6a0*/  FFMA R36, R25, UR7, R36 ;  /* 0x0000000719247c23 */ /* 0x001fce0008000024 */
.L_x_582:
[----:B------:R-:W-:Y:S05]  /*c6b0*/  BSYNC.RECONVERGENT B0 ;  /* 0x0000000000007941 */ /* 0x000fea0003800200 */
.L_x_581:
        /* <DEDUP_REMOVED lines=11> */
.L_x_586:
[----:B------:R-:W0:Y:S01]  /*c770*/  LDS R25, [R15+0xfc] ;  /* 0x0000fc000f197984 */ /* 0x000e220000000800 */
[----:B------:R-:W0:Y:S02]  /*c780*/  LDCU UR7, c[0x3][0x31c] ;  /* 0x00c06380ff0777ac */ /* 0x000e240008000800 */
[----:B0-----:R-:W-:-:S07]  /*c790*/  FFMA R36, R25, UR7, R36 ;  /* 0x0000000719247c23 */ /* 0x001fce0008000024 */
.L_x_585:
[----:B------:R-:W-:Y:S05]  /*c7a0*/  BSYNC.RECONVERGENT B0 ;  /* 0x0000000000007941 */ /* 0x000fea0003800200 */
.L_x_584:
        /* <DEDUP_REMOVED lines=11> */
.L_x_589:
[----:B------:R-:W0:Y:S01]  /*c860*/  LDS R25, [R15+0x100] ;  /* 0x000100000f197984 */ /* 0x000e220000000800 */
[----:B------:R-:W0:Y:S02]  /*c870*/  LDCU UR7, c[0x3][0x320] ;  /* 0x00c06400ff0777ac */ /* 0x000e240008000800 */
[----:B0-----:R-:W-:-:S07]  /*c880*/  FFMA R36, R25, UR7, R36 ;  /* 0x0000000719247c23 */ /* 0x001fce0008000024 */
.L_x_588:
[----:B------:R-:W-:Y:S05]  /*c890*/  BSYNC.RECONVERGENT B0 ;  /* 0x0000000000007941 */ /* 0x000fea0003800200 */
.L_x_587:
        /* <DEDUP_REMOVED lines=11> */
.L_x_592:
[----:B------:R-:W0:Y:S01]  /*c950*/  LDS R25, [R15+0x104] ;  /* 0x000104000f197984 */ /* 0x000e220000000800 */
[----:B------:R-:W0:Y:S02]  /*c960*/  LDCU UR7, c[0x3][0x324] ;  /* 0x00c06480ff0777ac */ /* 0x000e240008000800 */
[----:B0-----:R-:W-:-:S07]  /*c970*/  FFMA R36, R25, UR7, R36 ;  /* 0x0000000719247c23 */ /* 0x001fce0008000024 */
.L_x_591:
[----:B------:R-:W-:Y:S05]  /*c980*/  BSYNC.RECONVERGENT B0 ;  /* 0x0000000000007941 */ /* 0x000fea0003800200 */
.L_x_590:
        /* <DEDUP_REMOVED lines=11> */
.L_x_595:
[----:B------:R-:W0:Y:S01]  /*ca40*/  LDS R25, [R15+0x108] ;  /* 0x000108000f197984 */ /* 0x000e220000000800 */
[----:B------:R-:W0:Y:S02]  /*ca50*/  LDCU UR7, c[0x3][0x328] ;  /* 0x00c06500ff0777ac */ /* 0x000e240008000800 */
[----:B0-----:R-:W-:-:S07]  /*ca60*/  FFMA R36, R25, UR7, R36 ;  /* 0x0000000719247c23 */ /* 0x001fce0008000024 */
.L_x_594:
[----:B------:R-:W-:Y:S05]  /*ca70*/  BSYNC.RECONVERGENT B0 ;  /* 0x0000000000007941 */ /* 0x000fea0003800200 */
.L_x_593:
        /* <DEDUP_REMOVED lines=11> */
.L_x_598:
[----:B------:R-:W0:Y:S01]  /*cb30*/  LDS R25, [R15+0x10c] ;  /* 0x00010c000f197984 */ /* 0x000e220000000800 */
[----:B------:R-:W0:Y:S02]  /*cb40*/  LDCU UR7, c[0x3][0x32c] ;  /* 0x00c06580ff0777ac */ /* 0x000e240008000800 */
[----:B0-----:R-:W-:-:S07]  /*cb50*/  FFMA R36, R25, UR7, R36 ;  /* 0x0000000719247c23 */ /* 0x001fce0008000024 */
.L_x_597:
[----:B------:R-:W-:Y:S05]  /*cb60*/  BSYNC.RECONVERGENT B0 ;  /* 0x0000000000007941 */ /* 0x000fea0003800200 */
.L_x_596:
        /* <DEDUP_REMOVED lines=10> */
.L_x_601:
[----:B------:R-:W0:Y:S01]  /*cc10*/  LDS R25, [R15+0x110] ;  /* 0x000110000f197984 */ /* 0x000e220000000800 */
[----:B------:R-:W0:Y:S02]  /*cc20*/  LDCU UR7, c[0x3][0x330] ;  /* 0x00c06600ff0777ac */ /* 0x000e240008000800 */
[----:B0-----:R-:W-:-:S07]  /*cc30*/  FFMA R36, R25, UR7, R36 ;  /* 0x0000000719247c23 */ /* 0x001fce0008000024 */
.L_x_600:
[----:B------:R-:W-:Y:S05]  /*cc40*/  BSYNC.RECONVERGENT B0 ;  /* 0x0000000000007941 */ /* 0x000fea0003800200 */
.L_x_599:
        /* <DEDUP_REMOVED lines=10> */
.L_x_604:
[----:B------:R-:W0:Y:S01]  /*ccf0*/  LDS R25, [R15+0x114] ;  /* 0x000114000f197984 */ /* 0x000e220000000800 */
[----:B------:R-:W0:Y:S02]  /*cd00*/  LDCU UR7, c[0x3][0x334] ;  /* 0x00c06680ff0777ac */ /* 0x000e240008000800 */
[----:B0-----:R-:W-:-:S07]  /*cd10*/  FFMA R36, R25, UR7, R36 ;  /* 0x0000000719247c23 */ /* 0x001fce0008000024 */
.L_x_603:
[----:B------:R-:W-:Y:S05]  /*cd20*/  BSYNC.RECONVERGENT B0 ;  /* 0x0000000000007941 */ /* 0x000fea0003800200 */
.L_x_602:
        /* <DEDUP_REMOVED lines=11> */
.L_x_607:
[----:B------:R-:W0:Y:S01]  /*cde0*/  LDS R25, [R15+0x118] ;  /* 0x000118000f197984 */ /* 0x000e220000000800 */
[----:B------:R-:W0:Y:S02]  /*cdf0*/  LDCU UR7, c[0x3][0x338] ;  /* 0x00c06700ff0777ac */ /* 0x000e240008000800 */
[----:B0-----:R-:W-:-:S07]  /*ce00*/  FFMA R36, R25, UR7, R36 ;  /* 0x0000000719247c23 */ /* 0x001fce0008000024 */
.L_x_606:
[----:B------:R-:W-:Y:S05]  /*ce10*/  BSYNC.RECONVERGENT B0 ;  /* 0x0000000000007941 */ /* 0x000fea0003800200 */
.L_x_605:
        /* <DEDUP_REMOVED lines=10> */
.L_x_610:
[----:B------:R-:W0:Y:S01]  /*cec0*/  LDS R23, [R15+0x11c] ;  /* 0x00011c000f177984 */ /* 0x000e220000000800 */
[----:B------:R-:W0:Y:S02]  /*ced0*/  LDCU UR7, c[0x3][0x33c] ;  /* 0x00c06780ff0777ac */ /* 0x000e240008000800 */
[----:B0-----:R-:W-:-:S07]  /*cee0*/  FFMA R36, R23, UR7, R36 ;  /* 0x0000000717247c23 */ /* 0x001fce0008000024 */
.L_x_609:
[----:B------:R-:W-:Y:S05]  /*cef0*/  BSYNC.RECONVERGENT B0 ;  /* 0x0000000000007941 */ /* 0x000fea0003800200 */
.L_x_608:
        /* <DEDUP_REMOVED lines=27> */
.L_x_612:
[----:B------:R-:W-:Y:S05]  /*d0b0*/  BSYNC.RECONVERGENT B0 ;  /* 0x0000000000007941 */ /* 0x000fea0003800200 */
.L_x_611:
        /* <DEDUP_REMOVED lines=10> */
.L_x_615:
[----:B------:R-:W0:Y:S01]  /*d160*/  LDS R25, [R15+0x124] ;  /* 0x000124000f197984 */ /* 0x000e220000000800 */
[----:B------:R-:W0:Y:S02]  /*d170*/  LDCU UR7, c[0x3][0x344] ;  /* 0x00c06880ff0777ac */ /* 0x000e240008000800 */
[----:B0-----:R-:W-:-:S07]  /*d180*/  FFMA R36, R25, UR7, R36 ;  /* 0x0000000719247c23 */ /* 0x001fce0008000024 */
.L_x_614:
[----:B------:R-:W-:Y:S05]  /*d190*/  BSYNC.RECONVERGENT B0 ;  /* 0x0000000000007941 */ /* 0x000fea0003800200 */
.L_x_613:
        /* <DEDUP_REMOVED lines=11> */
.L_x_618:
[----:B------:R-:W0:Y:S01]  /*d250*/  LDS R25, [R15+0x128] ;  /* 0x000128000f197984 */ /* 0x000e220000000800 */
[----:B------:R-:W0:Y:S02]  /*d260*/  LDCU UR7, c[0x3][0x348] ;  /* 0x00c06900ff0777ac */ /* 0x000e240008000800 */
[----:B0-----:R-:W-:-:S07]  /*d270*/  FFMA R36, R25, UR7, R36 ;  /* 0x0000000719247c23 */ /* 0x001fce0008000024 */
.L_x_617:
[----:B------:R-:W-:Y:S05]  /*d280*/  BSYNC.RECONVERGENT B0 ;  /* 0x0000000000007941 */ /* 0x000fea0003800200 */
.L_x_616:
        /* <DEDUP_REMOVED lines=11> */
.L_x_621:
[----:B------:R-:W0:Y:S01]  /*d340*/  LDS R25, [R15+0x12c] ;  /* 0x00012c000f197984 */ /* 0x000e220000000800 */
[----:B------:R-:W0:Y:S02]  /*d350*/  LDCU UR7, c[0x3][0x34c] ;  /* 0x00c06980ff0777ac */ /* 0x000e240008000800 */
[----:B0-----:R-:W-:-:S07]  /*d360*/  FFMA R36, R25, UR7, R36 ;  /* 0x0000000719247c23 */ /* 0x001fce0008000024 */
.L_x_620:
[----:B------:R-:W-:Y:S05]  /*d370*/  BSYNC.RECONVERGENT B0 ;  /* 0x0000000000007941 */ /* 0x000fea0003800200 */
.L_x_619:
        /* <DEDUP_REMOVED lines=11> */
.L_x_624:
[----:B------:R-:W0:Y:S01]  /*d430*/  LDS R25, [R15+0x130] ;  /* 0x000130000f197984 */ /* 0x000e220000000800 */
[----:B------:R-:W0:Y:S02]  /*d440*/  LDCU UR7, c[0x3][0x350] ;  /* 0x00c06a00ff0777ac */ /* 0x000e240008000800 */
[----:B0-----:R-:W-:-:S07]  /*d450*/  FFMA R36, R25, UR7, R36 ;  /* 0x0000000719247c23 */ /* 0x001fce0008000024 */
.L_x_623:
[----:B------:R-:W-:Y:S05]  /*d460*/  BSYNC.RECONVERGENT B0 ;  /* 0x0000000000007941 */ /* 0x000fea0003800200 */
.L_x_622:
        /* <DEDUP_REMOVED lines=11> */
.L_x_627:
[----:B------:R-:W0:Y:S01]  /*d520*/  LDS R25, [R15+0x134] ;  /* 0x000134000f197984 */ /* 0x000e220000000800 */
[----:B------:R-:W0:Y:S02]  /*d530*/  LDCU UR7, c[0x3][0x354] ;  /* 0x00c06a80ff0777ac */ /* 0x000e240008000800 */
[----:B0-----:R-:W-:-:S07]  /*d540*/  FFMA R36, R25, UR7, R36 ;  /* 0x0000000719247c23 */ /* 0x001fce0008000024 */
.L_x_626:
[----:B------:R-:W-:Y:S05]  /*d550*/  BSYNC.RECONVERGENT B0 ;  /* 0x0000000000007941 */ /* 0x000fea0003800200 */
.L_x_625:
        /* <DEDUP_REMOVED lines=11> */
.L_x_630:
[----:B------:R-:W0:Y:S01]  /*d610*/  LDS R25, [R15+0x138] ;  /* 0x000138000f197984 */ /* 0x000e220000000800 */
[----:B------:R-:W0:Y:S02]  /*d620*/  LDCU UR7, c[0x3][0x358] ;  /* 0x00c06b00ff0777ac */ /* 0x000e240008000800 */
[----:B0-----:R-:W-:-:S07]  /*d630*/  FFMA R36, R25, UR7, R36 ;  /* 0x0000000719247c23 */ /* 0x001fce0008000024 */
.L_x_629:
[----:B------:R-:W-:Y:S05]  /*d640*/  BSYNC.RECONVERGENT B0 ;  /* 0x0000000000007941 */ /* 0x000fea0003800200 */
.L_x_628:
        /* <DEDUP_REMOVED lines=11> */
.L_x_633:
[----:B------:R-:W0:Y:S01]  /*d700*/  LDS R25, [R15+0x13c] ;  /* 0x00013c000f197984 */ /* 0x000e220000000800 */
[----:B------:R-:W0:Y:S02]  /*d710*/  LDCU UR7, c[0x3][0x35c] ;  /* 0x00c06b80ff0777ac */ /* 0x000e240008000800 */
[----:B0-----:R-:W-:-:S07]  /*d720*/  FFMA R36, R25, UR7, R36 ;  /* 0x0000000719247c23 */ /* 0x001fce0008000024 */
.L_x_632:
[----:B------:R-:W-:Y:S05]  /*d730*/  BSYNC.RECONVERGENT B0 ;  /* 0x0000000000007941 */ /* 0x000fea0003800200 */
.L_x_631:
        /* <DEDUP_REMOVED lines=11> */
.L_x_636:
[----:B------:R-:W0:Y:S01]  /*d7f0*/  LDS R25, [R15+0x140] ;  /* 0x000140000f197984 */ /* 0x000e220000000800 */
[----:B------:R-:W0:Y:S02]  /*d800*/  LDCU UR7, c[0x3][0x360] ;  /* 0x00c06c00ff0777ac */ /* 0x000e240008000800 */
[----:B0-----:R-:W-:-:S07]  /*d810*/  FFMA R36, R25, UR7, R36 ;  /* 0x0000000719247c23 */ /* 0x001fce0008000024 */
.L_x_635:
[----:B------:R-:W-:Y:S05]  /*d820*/  BSYNC.RECONVERGENT B0 ;  /* 0x0000000000007941 */ /* 0x000fea0003800200 */
.L_x_634:
        /* <DEDUP_REMOVED lines=11> */
.L_x_639:
[----:B------:R-:W0:Y:S01]  /*d8e0*/  LDS R25, [R15+0x144] ;  /* 0x000144000f197984 */ /* 0x000e220000000800 */
[----:B------:R-:W0:Y:S02]  /*d8f0*/  LDCU UR7, c[0x3][0x364] ;  /* 0x00c06c80ff0777ac */ /* 0x000e240008000800 */
[----:B0-----:R-:W-:-:S07]  /*d900*/  FFMA R36, R25, UR7, R36 ;  /* 0x0000000719247c23 */ /* 0x001fce0008000024 */
.L_x_638:
[----:B------:R-:W-:Y:S05]  /*d910*/  BSYNC.RECONVERGENT B0 ;  /* 0x0000000000007941 */ /* 0x000fea0003800200 */
.L_x_637:
        /* <DEDUP_REMOVED lines=11> */
.L_x_642:
[----:B------:R-:W0:Y:S01]  /*d9d0*/  LDS R25, [R15+0x148] ;  /* 0x000148000f197984 */ /* 0x000e220000000800 */
[----:B------:R-:W0:Y:S02]  /*d9e0*/  LDCU UR7, c[0x3][0x368] ;  /* 0x00c06d00ff0777ac */ /* 0x000e240008000800 */
[----:B0-----:R-:W-:-:S07]  /*d9f0*/  FFMA R36, R25, UR7, R36 ;  /* 0x0000000719247c23 */ /* 0x001fce0008000024 */
.L_x_641:
[----:B------:R-:W-:Y:S05]  /*da00*/  BSYNC.RECONVERGENT B0 ;  /* 0x0000000000007941 */ /* 0x000fea0003800200 */
.L_x_640:
        /* <DEDUP_REMOVED lines=11> */
.L_x_645:
[----:B------:R-:W0:Y:S01]  /*dac0*/  LDS R25, [R15+0x14c] ;  /* 0x00014c000f197984 */ /* 0x000e220000000800 */
[----:B------:R-:W0:Y:S02]  /*dad0*/  LDCU UR7, c[0x3][0x36c] ;  /* 0x00c06d80ff0777ac */ /* 0x000e240008000800 */
[----:B0-----:R-:W-:-:S07]  /*dae0*/  FFMA R36, R25, UR7, R36 ;  /* 0x0000000719247c23 */ /* 0x001fce0008000024 */
.L_x_644:
[----:B------:R-:W-:Y:S05]  /*daf0*/  BSYNC.RECONVERGENT B0 ;  /* 0x0000000000007941 */ /* 0x000fea0003800200 */
.L_x_643:
        /* <DEDUP_REMOVED lines=10> */
.L_x_648:
[----:B------:R-:W0:Y:S01]  /*dba0*/  LDS R25, [R15+0x150] ;  /* 0x000150000f197984 */ /* 0x000e220000000800 */
[----:B------:R-:W0:Y:S02]  /*dbb0*/  LDCU UR7, c[0x3][0x370] ;  /* 0x00c06e00ff0777ac */ /* 0x000e240008000800 */
[----:B0-----:R-:W-:-:S07]  /*dbc0*/  FFMA R36, R25, UR7, R36 ;  /* 0x0000000719247c23 */ /* 0x001fce0008000024 */
.L_x_647:
[----:B------:R-:W-:Y:S05]  /*dbd0*/  BSYNC.RECONVERGENT B0 ;  /* 0x0000000000007941 */ /* 0x000fea0003800200 */
.L_x_646:
        /* <DEDUP_REMOVED lines=10> */
.L_x_651:
[----:B------:R-:W0:Y:S01]  /*dc80*/  LDS R25, [R15+0x154] ;  /* 0x000154000f197984 */ /* 0x000e220000000800 */
[----:B------:R-:W0:Y:S02]  /*dc90*/  LDCU UR7, c[0x3][0x374] ;  /* 0x00c06e80ff0777ac */ /* 0x000e240008000800 */
[----:B0-----:R-:W-:-:S07]  /*dca0*/  FFMA R36, R25, UR7, R36 ;  /* 0x0000000719247c23 */ /* 0x001fce0008000024 */
.L_x_650:
[----:B------:R-:W-:Y:S05]  /*dcb0*/  BSYNC.RECONVERGENT B0 ;  /* 0x0000000000007941 */ /* 0x000fea0003800200 */
.L_x_649:
        /* <DEDUP_REMOVED lines=11> */
.L_x_654:
[----:B------:R-:W0:Y:S01]  /*dd70*/  LDS R25, [R15+0x158] ;  /* 0x000158000f197984 */ /* 0x000e220000000800 */
[----:B------:R-:W0:Y:S02]  /*dd80*/  LDCU UR7, c[0x3][0x378] ;  /* 0x00c06f00ff0777ac */ /* 0x000e240008000800 */
[----:B0-----:R-:W-:-:S07]  /*dd90*/  FFMA R36, R25, UR7, R36 ;  /* 0x0000000719247c23 */ /* 0x001fce0008000024 */
.L_x_653:
[----:B------:R-:W-:Y:S05]  /*dda0*/  BSYNC.RECONVERGENT B0 ;  /* 0x0000000000007941 */ /* 0x000fea0003800200 */
.L_x_652:
        /* <DEDUP_REMOVED lines=10> */
.L_x_657:
[----:B------:R-:W0:Y:S01]  /*de50*/  LDS R23, [R15+0x15c] ;  /* 0x00015c000f177984 */ /* 0x000e220000000800 */
[----:B------:R-:W0:Y:S02]  /*de60*/  LDCU UR7, c[0x3][0x37c] ;  /* 0x00c06f80ff0777ac */ /* 0x000e240008000800 */
[----:B0-----:R-:W-:-:S07]  /*de70*/  FFMA R36, R23, UR7, R36 ;  /* 0x0000000717247c23 */ /* 0x001fce0008000024 */
.L_x_656:
[----:B------:R-:W-:Y:S05]  /*de80*/  BSYNC.RECONVERGENT B0 ;  /* 0x0000000000007941 */ /* 0x000fea0003800200 */
.L_x_655:
        /* <DEDUP_REMOVED lines=27> */
.L_x_659:
[----:B------:R-:W-:Y:S05]  /*e040*/  BSYNC.RECONVERGENT B0 ;  /* 0x0000000000007941 */ /* 0x000fea0003800200 */
.L_x_658:
        /* <DEDUP_REMOVED lines=10> */
.L_x_662:
[----:B------:R-:W0:Y:S01]  /*e0f0*/  LDS R25, [R15+0x164] ;  /* 0x000164000f197984 */ /* 0x000e220000000800 */
[----:B------:R-:W0:Y:S02]  /*e100*/  LDCU UR7, c[0x3][0x384] ;  /* 0x00c07080ff0777ac */ /* 0x000e240008000800 */
[----:B0-----:R-:W-:-:S07]  /*e110*/  FFMA R36, R25, UR7, R36 ;  /* 0x0000000719247c23 */ /* 0x001fce0008000024 */
.L_x_661:
[----:B------:R-:W-:Y:S05]  /*e120*/  BSYNC.RECONVERGENT B0 ;  /* 0x0000000000007941 */ /* 0x000fea0003800200 */
.L_x_660:
        /* <DEDUP_REMOVED lines=11> */
.L_x_665:
[----:B------:R-:W0:Y:S01]  /*e1e0*/  LDS R25, [R15+0x168] ;  /* 0x000168000f197984 */ /* 0x000e220000000800 */
[----:B------:R-:W0:Y:S02]  /*e1f0*/  LDCU UR7, c[0x3][0x388] ;  /* 0x00c07100ff0777ac */ /* 0x000e240008000800 */
[----:B0-----:R-:W-:-:S07]  /*e200*/  FFMA R36, R25, UR7, R36 ;  /* 0x0000000719247c23 */ /* 0x001fce0008000024 */
.L_x_664:
[----:B------:R-:W-:Y:S05]  /*e210*/  BSYNC.RECONVERGENT B0 ;  /* 0x0000000000007941 */ /* 0x000fea0003800200 */
.L_x_663:
        /* <DEDUP_REMOVED lines=11> */
.L_x_668:
[----:B------:R-:W0:Y:S01]  /*e2d0*/  LDS R25, [R15+0x16c] ;  /* 0x00016c000f197984 */ /* 0x000e220000000800 */
[----:B------:R-:W0:Y:S02]  /*e2e0*/  LDCU UR7, c[0x3][0x38c] ;  /* 0x00c07180ff0777ac */ /* 0x000e240008000800 */
[----:B0-----:R-:W-:-:S07]  /*e2f0*/  FFMA R36, R25, UR7, R36 ;  /* 0x0000000719247c23 */ /* 0x001fce0008000024 */
.L_x_667:
[----:B------:R-:W-:Y:S05]  /*e300*/  BSYNC.RECONVERGENT B0 ;  /* 0x0000000000007941 */ /* 0x000fea0003800200 */
.L_x_666:
        /* <DEDUP_REMOVED lines=11> */
.L_x_671:
[----:B------:R-:W0:Y:S01]  /*e3c0*/  LDS R25, [R15+0x170] ;  /* 0x000170000f197984 */ /* 0x000e220000000800 */
[----:B------:R-:W0:Y:S02]  /*e3d0*/  LDCU UR7, c[0x3][0x390] ;  /* 0x00c07200ff0777ac */ /* 0x000e240008000800 */
[----:B0-----:R-:W-:-:S07]  /*e3e0*/  FFMA R36, R25, UR7, R36 ;  /* 0x0000000719247c23 */ /* 0x001fce0008000024 */
.L_x_670:
[----:B------:R-:W-:Y:S05]  /*e3f0*/  BSYNC.RECONVERGENT B0 ;  /* 0x0000000000007941 */ /* 0x000fea0003800200 */
.L_x_669:
        /* <DEDUP_REMOVED lines=11> */
.L_x_674:
[----:B------:R-:W0:Y:S01]  /*e4b0*/  LDS R25, [R15+0x174] ;  /* 0x000174000f197984 */ /* 0x000e220000000800 */
[----:B------:R-:W0:Y:S02]  /*e4c0*/  LDCU UR7, c[0x3][0x394] ;  /* 0x00c07280ff0777ac */ /* 0x000e240008000800 */
[----:B0-----:R-:W-:-:S07]  /*e4d0*/  FFMA R36, R25, UR7, R36 ;  /* 0x0000000719247c23 */ /* 0x001fce0008000024 */
.L_x_673:
[----:B------:R-:W-:Y:S05]  /*e4e0*/  BSYNC.RECONVERGENT B0 ;  /* 0x0000000000007941 */ /* 0x000fea0003800200 */
.L_x_672:
        /* <DEDUP_REMOVED lines=11> */
.L_x_677:
[----:B------:R-:W0:Y:S01]  /*e5a0*/  LDS R25, [R15+0x178] ;  /* 0x000178000f197984 */ /* 0x000e220000000800 */
[----:B------:R-:W0:Y:S02]  /*e5b0*/  LDCU UR7, c[0x3][0x398] ;  /* 0x00c07300ff0777ac */ /* 0x000e240008000800 */
[----:B0-----:R-:W-:-:S07]  /*e5c0*/  FFMA R36, R25, UR7, R36 ;  /* 0x0000000719247c23 */ /* 0x001fce0008000024 */
.L_x_676:
[----:B------:R-:W-:Y:S05]  /*e5d0*/  BSYNC.RECONVERGENT B0 ;  /* 0x0000000000007941 */ /* 0x000fea0003800200 */
.L_x_675:
        /* <DEDUP_REMOVED lines=11> */
.L_x_680:
[----:B------:R-:W0:Y:S01]  /*e690*/  LDS R25, [R15+0x17c] ;  /* 0x00017c000f197984 */ /* 0x000e220000000800 */
[----:B------:R-:W0:Y:S02]  /*e6a0*/  LDCU UR7, c[0x3][0x39c] ;  /* 0x00c07380ff0777ac */ /* 0x000e240008000800 */
[----:B0-----:R-:W-:-:S07]  /*e6b0*/  FFMA R36, R25, UR7, R36 ;  /* 0x0000000719247c23 */ /* 0x001fce0008000024 */
.L_x_679:
[----:B------:R-:W-:Y:S05]  /*e6c0*/  BSYNC.RECONVERGENT B0 ;  /* 0x0000000000007941 */ /* 0x000fea0003800200 */
.L_x_678:
        /* <DEDUP_REMOVED lines=11> */
.L_x_683:
[----:B------:R-:W0:Y:S01]  /*e780*/  LDS R25, [R15+0x180] ;  /* 0x000180000f197984 */ /* 0x000e220000000800 */
[----:B------:R-:W0:Y:S02]  /*e790*/  LDCU UR7, c[0x3][0x3a0] ;  /* 0x00c07400ff0777ac */ /* 0x000e240008000800 */
[----:B0-----:R-:W-:-:S07]  /*e7a0*/  FFMA R36, R25, UR7, R36 ;  /* 0x0000000719247c23 */ /* 0x001fce0008000024 */
.L_x_682:
[----:B------:R-:W-:Y:S05]  /*e7b0*/  BSYNC.RECONVERGENT B0 ;  /* 0x0000000000007941 */ /* 0x000fea0003800200 */
.L_x_681:
        /* <DEDUP_REMOVED lines=11> */
.L_x_686:
[----:B------:R-:W0:Y:S01]  /*e870*/  LDS R25, [R15+0x184] ;  /* 0x000184000f197984 */ /* 0x000e220000000800 */
[----:B------:R-:W0:Y:S02]  /*e880*/  LDCU UR7, c[0x3][0x3a4] ;  /* 0x00c07480ff0777ac */ /* 0x000e240008000800 */
[----:B0-----:R-:W-:-:S07]  /*e890*/  FFMA R36, R25, UR7, R36 ;  /* 0x0000000719247c23 */ /* 0x001fce0008000024 */
.L_x_685:
[----:B------:R-:W-:Y:S05]  /*e8a0*/  BSYNC.RECONVERGENT B0 ;  /* 0x0000000000007941 */ /* 0x000fea0003800200 */
.L_x_684:
        /* <DEDUP_REMOVED lines=11> */
.L_x_689:
[----:B------:R-:W0:Y:S01]  /*e960*/  LDS R25, [R15+0x188] ;  /* 0x000188000f197984 */ /* 0x000e220000000800 */
[----:B------:R-:W0:Y:S02]  /*e970*/  LDCU UR7, c[0x3][0x3a8] ;  /* 0x00c07500ff0777ac */ /* 0x000e240008000800 */
[----:B0-----:R-:W-:-:S07]  /*e980*/  FFMA R36, R25, UR7, R36 ;  /* 0x0000000719247c23 */ /* 0x001fce0008000024 */
.L_x_688:
[----:B------:R-:W-:Y:S05]  /*e990*/  BSYNC.RECONVERGENT B0 ;  /* 0x0000000000007941 */ /* 0x000fea0003800200 */
.L_x_687:
        /* <DEDUP_REMOVED lines=11> */
.L_x_692:
[----:B------:R-:W0:Y:S01]  /*ea50*/  LDS R25, [R15+0x18c] ;  /* 0x00018c000f197984 */ /* 0x000e220000000800 */
[----:B------:R-:W0:Y:S02]  /*ea60*/  LDCU UR7, c[0x3][0x3ac] ;  /* 0x00c07580ff0777ac */ /* 0x000e240008000800 */
[----:B0-----:R-:W-:-:S07]  /*ea70*/  FFMA R36, R25, UR7, R36 ;  /* 0x0000000719247c23 */ /* 0x001fce0008000024 */
.L_x_691:
[----:B------:R-:W-:Y:S05]  /*ea80*/  BSYNC.RECONVERGENT B0 ;  /* 0x0000000000007941 */ /* 0x000fea0003800200 */
.L_x_690:
        /* <DEDUP_REMOVED lines=10> */
.L_x_695:
[----:B------:R-:W0:Y:S01]  /*eb30*/  LDS R25, [R15+0x190] ;  /* 0x000190000f197984 */ /* 0x000e220000000800 */
[----:B------:R-:W0:Y:S02]  /*eb40*/  LDCU UR7, c[0x3][0x3b0] ;  /* 0x00c07600ff0777ac */ /* 0x000e240008000800 */
[----:B0-----:R-:W-:-:S07]  /*eb50*/  FFMA R36, R25, UR7, R36 ;  /* 0x0000000719247c23 */ /* 0x001fce0008000024 */
.L_x_694:
[----:B------:R-:W-:Y:S05]  /*eb60*/  BSYNC.RECONVERGENT B0 ;  /* 0x0000000000007941 */ /* 0x000fea0003800200 */
.L_x_693:
        /* <DEDUP_REMOVED lines=10> */
.L_x_698:
[----:B------:R-:W0:Y:S01]  /*ec10*/  LDS R25, [R15+0x194] ;  /* 0x000194000f197984 */ /* 0x000e220000000800 */
[----:B------:R-:W0:Y:S02]  /*ec20*/  LDCU UR7, c[0x3][0x3b4] ;  /* 0x00c07680ff0777ac */ /* 0x000e240008000800 */
[----:B0-----:R-:W-:-:S07]  /*ec30*/  FFMA R36, R25, UR7, R36 ;  /* 0x0000000719247c23 */ /* 0x001fce0008000024 */
.L_x_697:
[----:B------:R-:W-:Y:S05]  /*ec40*/  BSYNC.RECONVERGENT B0 ;  /* 0x0000000000007941 */ /* 0x000fea0003800200 */
.L_x_696:
        /* <DEDUP_REMOVED lines=11> */
.L_x_701:
[----:B------:R-:W0:Y:S01]  /*ed00*/  LDS R25, [R15+0x198] ;  /* 0x000198000f197984 */ /* 0x000e220000000800 */
[----:B------:R-:W0:Y:S02]  /*ed10*/  LDCU UR7, c[0x3][0x3b8] ;  /* 0x00c07700ff0777ac */ /* 0x000e240008000800 */
[----:B0-----:R-:W-:-:S07]  /*ed20*/  FFMA R36, R25, UR7, R36 ;  /* 0x0000000719247c23 */ /* 0x001fce0008000024 */
.L_x_700:
[----:B------:R-:W-:Y:S05]  /*ed30*/  BSYNC.RECONVERGENT B0 ;  /* 0x0000000000007941 */ /* 0x000fea0003800200 */
.L_x_699:
        /* <DEDUP_REMOVED lines=10> */
.L_x_704:
[----:B------:R-:W0:Y:S01]  /*ede0*/  LDS R23, [R15+0x19c] ;  /* 0x00019c000f177984 */ /* 0x000e220000000800 */
[----:B------:R-:W0:Y:S02]  /*edf0*/  LDCU UR7, c[0x3][0x3bc] ;  /* 0x00c07780ff0777ac */ /* 0x000e240008000800 */
[----:B0-----:R-:W-:-:S07]  /*ee00*/  FFMA R36, R23, UR7, R36 ;  /* 0x0000000717247c23 */ /* 0x001fce0008000024 */
.L_x_703:
[----:B------:R-:W-:Y:S05]  /*ee10*/  BSYNC.RECONVERGENT B0 ;  /* 0x0000000000007941 */ /* 0x000fea0003800200 */
.L_x_702:
[----:B------:R-:W-:Y:S01]  /*ee20*/  VIADD R38, R38, UR9 ;  /* 0x0000000926267c36 */ /* 0x000fe20008000000 */
[----:B------:R-:W0:Y:S01]  /*ee30*/  LDCU UR7, c[0x0][0x364] ;  /* 0x00006c80ff0777ac */ /* 0x000e220008000800 */
[----:B------:R-:W-:Y:S01]  /*ee40*/  VIADD R0, R0, 0x7 ;  /* 0x0000000700007836 */ /* 0x000fe20000000000 */
[----:B------:R-:W-:Y:S01]  /*ee50*/  ISETP.NE.AND P4, PT, R26, RZ, PT ;  /* 0x000000ff1a00720c */ /* 0x000fe20003f85270 */
[----:B------:R-:W-:Y:S01]  /*ee60*/  BSSY.RECONVERGENT B0, `(.L_x_705) ;  /* 0x0000018000007945 */ /* 0x000fe20003800200 */
[----:B------:R-:W-:Y:S01]  /*ee70*/  IADD3 R23, P3, PT, R3, R38, RZ ;  /* 0x0000002603177210 */ /* 0x000fe20007f7e0ff */
[----:B------:R-:W-:-:S03]  /*ee80*/  VIADD R37, R37, UR9 ;  /* 0x0000000925257c36 */ /* 0x000fc60008000000 */
[----:B------:R-:W-:Y:S02]  /*ee90*/  LEA.HI.X.SX32 R4, R38, R4, 0x1, P3 ;  /* 0x0000000426047211 */ /* 0x000fe400018f0eff */
[----:B------:R-:W-:-:S04]  /*eea0*/  LEA R22, P3, R23, UR12, 0x2 ;  /* 0x0000000c17167c11 */ /* 0x000fc8000f8610ff */
[----:B------:R-:W-:Y:S02]  /*eeb0*/  LEA.HI.X R23, R23, UR13, R4, 0x2, P3 ;  /* 0x0000000d17177c11 */ /* 0x000fe400098f1404 */
[----:B------:R-:W-:Y:S01]  /*eec0*/  ISETP.GE.AND P3, PT, R0, UR9, PT ;  /* 0x0000000900007c0c */ /* 0x000fe2000bf66270 */
[----:B0-----:R-:W-:-:S03]  /*eed0*/  UIADD3 UR7, UPT, UPT, UR4, UR7, URZ ;  /* 0x0000000704077290 */ /* 0x001fc6000fffe0ff */
[----:B------:R-:W-:-:S04]  /*eee0*/  ISETP.GT.AND P3, PT, R0, -0x1, !P3 ;  /* 0xffffffff0000780c */ /* 0x000fc80005f64270 */
[----:B------:R-:W-:Y:S02]  /*eef0*/  PLOP3.LUT P4, PT, P3, P4, PT, 0x80, 0x8 ;  /* 0x000000000008781c */ /* 0x000fe40001f89070 */
[----:B------:R-:W-:Y:S02]  /*ef00*/  PLOP3.LUT P5, PT, P3, P6, PT, 0x80, 0x8 ;  /* 0x000000000008781c */ /* 0x000fe40001fad070 */
[----:B------:R-:W-:-:S04]  /*ef10*/  ISETP.GE.AND P6, PT, R0, UR7, PT ;  /* 0x0000000700007c0c */ /* 0x000fc8000bfc6270 */
[----:B------:R-:W-:-:S05]  /*ef20*/  ISETP.GE.AND P6, PT, R0, UR4, !P6 ;  /* 0x0000000400007c0c */ /* 0x000fca000f7c6270 */
[----:B------:R-:W-:Y:S08]  /*ef30*/  @!P4 BRA `(.L_x_706) ;  /* 0x000000000028c947 */ /* 0x000ff00003800000 */
        /* <DEDUP_REMOVED lines=10> */
.L_x_706:
[----:B------:R-:W-:Y:S05]  /*efe0*/  BSYNC.RECONVERGENT B0 ;  /* 0x0000000000007941 */ /* 0x000fea0003800200 */
.L_x_705:
[----:B------:R-:W-:Y:S04]  /*eff0*/  BSSY.RECONVERGENT B0, `(.L_x_707) ;  /* 0x000000c000007945 */ /* 0x000fe80003800200 */
        /* <DEDUP_REMOVED lines=8> */
.L_x_709:
[----:B------:R-:W0:Y:S01]  /*f080*/  LDS R5, [R15+0x1a4] ;  /* 0x0001a4000f057984 */ /* 0x000e220000000800 */
[----:B------:R-:W0:Y:S02]  /*f090*/  LDCU UR4, c[0x3][0x3c4] ;  /* 0x00c07880ff0477ac */ /* 0x000e240008000800 */
[----:B0-----:R-:W-:-:S07]  /*f0a0*/  FFMA R36, R5, UR4, R36 ;  /* 0x0000000405247c23 */ /* 0x001fce0008000024 */
.L_x_708:
[----:B------:R-:W-:Y:S05]  /*f0b0*/  BSYNC.RECONVERGENT B0 ;  /* 0x0000000000007941 */ /* 0x000fea0003800200 */
.L_x_707:
        /* <DEDUP_REMOVED lines=11> */
.L_x_712:
[----:B------:R-:W0:Y:S01]  /*f170*/  LDS R5, [R15+0x1a8] ;  /* 0x0001a8000f057984 */ /* 0x000e220000000800 */
[----:B------:R-:W0:Y:S02]  /*f180*/  LDCU UR4, c[0x3][0x3c8] ;  /* 0x00c07900ff0477ac */ /* 0x000e240008000800 */
[----:B0-----:R-:W-:-:S07]  /*f190*/  FFMA R36, R5, UR4, R36 ;  /* 0x0000000405247c23 */ /* 0x001fce0008000024 */
.L_x_711:
[----:B------:R-:W-:Y:S05]  /*f1a0*/  BSYNC.RECONVERGENT B0 ;  /* 0x0000000000007941 */ /* 0x000fea0003800200 */
.L_x_710:
        /* <DEDUP_REMOVED lines=11> */
.L_x_715:
[----:B------:R-:W0:Y:S01]  /*f260*/  LDS R5, [R15+0x1ac] ;  /* 0x0001ac000f057984 */ /* 0x000e220000000800 */
[----:B------:R-:W0:Y:S02]  /*f270*/  LDCU UR4, c[0x3][0x3cc] ;  /* 0x00c07980ff0477ac */ /* 0x000e240008000800 */
[----:B0-----:R-:W-:-:S07]  /*f280*/  FFMA R36, R5, UR4, R36 ;  /* 0x0000000405247c23 */ /* 0x001fce0008000024 */
.L_x_714:
[----:B------:R-:W-:Y:S05]  /*f290*/  BSYNC.RECONVERGENT B0 ;  /* 0x0000000000007941 */ /* 0x000fea0003800200 */
.L_x_713:
        /* <DEDUP_REMOVED lines=11> */
.L_x_718:
[----:B------:R-:W0:Y:S01]  /*f350*/  LDS R5, [R15+0x1b0] ;  /* 0x0001b0000f057984 */ /* 0x000e220000000800 */
[----:B------:R-:W0:Y:S02]  /*f360*/  LDCU UR4, c[0x3][0x3d0] ;  /* 0x00c07a00ff0477ac */ /* 0x000e240008000800 */
[----:B0-----:R-:W-:-:S07]  /*f370*/  FFMA R36, R5, UR4, R36 ;  /* 0x0000000405247c23 */ /* 0x001fce0008000024 */
.L_x_717:
[----:B------:R-:W-:Y:S05]  /*f380*/  BSYNC.RECONVERGENT B0 ;  /* 0x0000000000007941 */ /* 0x000fea0003800200 */
.L_x_716:
        /* <DEDUP_REMOVED lines=11> */
.L_x_721:
[----:B------:R-:W0:Y:S01]  /*f440*/  LDS R5, [R15+0x1b4] ;  /* 0x0001b4000f057984 */ /* 0x000e220000000800 */
[----:B------:R-:W0:Y:S02]  /*f450*/  LDCU UR4, c[0x3][0x3d4] ;  /* 0x00c07a80ff0477ac */ /* 0x000e240008000800 */
[----:B0-----:R-:W-:-:S07]  /*f460*/  FFMA R36, R5, UR4, R36 ;  /* 0x0000000405247c23 */ /* 0x001fce0008000024 */
.L_x_720:
[----:B------:R-:W-:Y:S05]  /*f470*/  BSYNC.RECONVERGENT B0 ;  /* 0x0000000000007941 */ /* 0x000fea0003800200 */
.L_x_719:
        /* <DEDUP_REMOVED lines=11> */
.L_x_724:
[----:B------:R-:W0:Y:S01]  /*f530*/  LDS R5, [R15+0x1b8] ;  /* 0x0001b8000f057984 */ /* 0x000e220000000800 */
[----:B------:R-:W0:Y:S02]  /*f540*/  LDCU UR4, c[0x3][0x3d8] ;  /* 0x00c07b00ff0477ac */ /* 0x000e240008000800 */
[----:B0-----:R-:W-:-:S07]  /*f550*/  FFMA R36, R5, UR4, R36 ;  /* 0x0000000405247c23 */ /* 0x001fce0008000024 */
.L_x_723:
[----:B------:R-:W-:Y:S05]  /*f560*/  BSYNC.RECONVERGENT B0 ;  /* 0x0000000000007941 */ /* 0x000fea0003800200 */
.L_x_722:
        /* <DEDUP_REMOVED lines=11> */
.L_x_727:
[----:B------:R-:W0:Y:S01]  /*f620*/  LDS R5, [R15+0x1bc] ;  /* 0x0001bc000f057984 */ /* 0x000e220000000800 */
[----:B------:R-:W0:Y:S02]  /*f630*/  LDCU UR4, c[0x3][0x3dc] ;  /* 0x00c07b80ff0477ac */ /* 0x000e240008000800 */
[----:B0-----:R-:W-:-:S07]  /*f640*/  FFMA R36, R5, UR4, R36 ;  /* 0x0000000405247c23 */ /* 0x001fce0008000024 */
.L_x_726:
[----:B------:R-:W-:Y:S05]  /*f650*/  BSYNC.RECONVERGENT B0 ;  /* 0x0000000000007941 */ /* 0x000fea0003800200 */
.L_x_725:
        /* <DEDUP_REMOVED lines=11> */
.L_x_730:
[----:B------:R-:W0:Y:S01]  /*f710*/  LDS R5, [R15+0x1c0] ;  /* 0x0001c0000f057984 */ /* 0x000e220000000800 */
[----:B------:R-:W0:Y:S02]  /*f720*/  LDCU UR4, c[0x3][0x3e0] ;  /* 0x00c07c00ff0477ac */ /* 0x000e240008000800 */
[----:B0-----:R-:W-:-:S07]  /*f730*/  FFMA R36, R5, UR4, R36 ;  /* 0x0000000405247c23 */ /* 0x001fce0008000024 */
.L_x_729:
[----:B------:R-:W-:Y:S05]  /*f740*/  BSYNC.RECONVERGENT B0 ;  /* 0x0000000000007941 */ /* 0x000fea0003800200 */
.L_x_728:
        /* <DEDUP_REMOVED lines=11> */
.L_x_733:
[----:B------:R-:W0:Y:S01]  /*f800*/  LDS R3, [R15+0x1c4] ;  /* 0x0001c4000f037984 */ /* 0x000e220000000800 */
[----:B------:R-:W0:Y:S02]  /*f810*/  LDCU UR4, c[0x3][0x3e4] ;  /* 0x00c07c80ff0477ac */ /* 0x000e240008000800 */
[----:B0-----:R-:W-:-:S07]  /*f820*/  FFMA R36, R3, UR4, R36 ;  /* 0x0000000403247c23 */ /* 0x001fce0008000024 */
.L_x_732:
[----:B------:R-:W-:Y:S05]  /*f830*/  BSYNC.RECONVERGENT B0 ;  /* 0x0000000000007941 */ /* 0x000fea0003800200 */
.L_x_731:
        /* <DEDUP_REMOVED lines=11> */
.L_x_736:
[----:B------:R-:W0:Y:S01]  /*f8f0*/  LDS R3, [R15+0x1c8] ;  /* 0x0001c8000f037984 */ /* 0x000e220000000800 */
[----:B------:R-:W0:Y:S02]  /*f900*/  LDCU UR4, c[0x3][0x3e8] ;  /* 0x00c07d00ff0477ac */ /* 0x000e240008000800 */
[----:B0-----:R-:W-:-:S07]  /*f910*/  FFMA R36, R3, UR4, R36 ;  /* 0x0000000403247c23 */ /* 0x001fce0008000024 */
.L_x_735:
[----:B------:R-:W-:Y:S05]  /*f920*/  BSYNC.RECONVERGENT B0 ;  /* 0x0000000000007941 */ /* 0x000fea0003800200 */
.L_x_734:
        /* <DEDUP_REMOVED lines=11> */
.L_x_739:
[----:B------:R-:W0:Y:S01]  /*f9e0*/  LDS R3, [R15+0x1cc] ;  /* 0x0001cc000f037984 */ /* 0x000e220000000800 */
[----:B------:R-:W0:Y:S02]  /*f9f0*/  LDCU UR4, c[0x3][0x3ec] ;  /* 0x00c07d80ff0477ac */ /* 0x000e240008000800 */
[----:B0-----:R-:W-:-:S07]  /*fa00*/  FFMA R36, R3, UR4, R36 ;  /* 0x0000000403247c23 */ /* 0x001fce0008000024 */
.L_x_738:
[----:B------:R-:W-:Y:S05]  /*fa10*/  BSYNC.RECONVERGENT B0 ;  /* 0x0000000000007941 */ /* 0x000fea0003800200 */
.L_x_737:
        /* <DEDUP_REMOVED lines=10> */
.L_x_742:
[----:B------:R-:W0:Y:S01]  /*fac0*/  LDS R3, [R15+0x1d0] ;  /* 0x0001d0000f037984 */ /* 0x000e220000000800 */
[----:B------:R-:W0:Y:S02]  /*fad0*/  LDCU UR4, c[0x3][0x3f0] ;  /* 0x00c07e00ff0477ac */ /* 0x000e240008000800 */
[----:B0-----:R-:W-:-:S07]  /*fae0*/  FFMA R36, R3, UR4, R36 ;  /* 0x0000000403247c23 */ /* 0x001fce0008000024 */
.L_x_741:
[----:B------:R-:W-:Y:S05]  /*faf0*/  BSYNC.RECONVERGENT B0 ;  /* 0x0000000000007941 */ /* 0x000fea0003800200 */
.L_x_740:
        /* <DEDUP_REMOVED lines=10> */
.L_x_745:
[----:B------:R-:W0:Y:S01]  /*fba0*/  LDS R3, [R15+0x1d4] ;  /* 0x0001d4000f037984 */ /* 0x000e220000000800 */
[----:B------:R-:W0:Y:S02]  /*fbb0*/  LDCU UR4, c[0x3][0x3f4] ;  /* 0x00c07e80ff0477ac */ /* 0x000e240008000800 */
[----:B0-----:R-:W-:-:S07]  /*fbc0*/  FFMA R36, R3, UR4, R36 ;  /* 0x0000000403247c23 */ /* 0x001fce0008000024 */
.L_x_744:
[----:B------:R-:W-:Y:S05]  /*fbd0*/  BSYNC.RECONVERGENT B0 ;  /* 0x0000000000007941 */ /* 0x000fea0003800200 */
.L_x_743:
        /* <DEDUP_REMOVED lines=11> */
.L_x_748:
[----:B------:R-:W0:Y:S01]  /*fc90*/  LDS R3, [R15+0x1d8] ;  /* 0x0001d8000f037984 */ /* 0x000e220000000800 */
[----:B------:R-:W0:Y:S02]  /*fca0*/  LDCU UR4, c[0x3][0x3f8] ;  /* 0x00c07f00ff0477ac */ /* 0x000e240008000800 */
[----:B0-----:R-:W-:-:S07]  /*fcb0*/  FFMA R36, R3, UR4, R36 ;  /* 0x0000000403247c23 */ /* 0x001fce0008000024 */
.L_x_747:
[----:B------:R-:W-:Y:S05]  /*fcc0*/  BSYNC.RECONVERGENT B0 ;  /* 0x0000000000007941 */ /* 0x000fea0003800200 */
.L_x_746:
        /* <DEDUP_REMOVED lines=10> */
.L_x_751:
[----:B------:R-:W0:Y:S01]  /*fd70*/  LDS R15, [R15+0x1dc] ;  /* 0x0001dc000f0f7984 */ /* 0x000e220000000800 */
[----:B------:R-:W0:Y:S02]  /*fd80*/  LDCU UR4, c[0x3][0x3fc] ;  /* 0x00c07f80ff0477ac */ /* 0x000e240008000800 */
[----:B0-----:R-:W-:-:S07]  /*fd90*/  FFMA R36, R15, UR4, R36 ;  /* 0x000000040f247c23 */ /* 0x001fce0008000024 */
.L_x_750:
[----:B------:R-:W-:Y:S05]  /*fda0*/  BSYNC.RECONVERGENT B0 ;  /* 0x0000000000007941 */ /* 0x000fea0003800200 */
.L_x_749:
[----:B------:R-:W0:Y:S02]  /*fdb0*/  LDC.64 R4, c[0x0][0x388] ;  /* 0x0000e200ff047b82 */ /* 0x000e240000000a00 */
[----:B0-----:R-:W-:-:S05]  /*fdc0*/  IMAD.WIDE R2, R2, 0x4, R4 ;  /* 0x0000000402027825 */ /* 0x001fca00078e0204 */
[----:B------:R-:W-:Y:S01]  /*fdd0*/  STG.E desc[UR10][R2.64], R36 ;  /* 0x0000002402007986 */ /* 0x000fe2000c10190a */
[----:B------:R-:W-:Y:S05]  /*fde0*/  EXIT ;  /* 0x000000000000794d */ /* 0x000fea0003800000 */
.L_x_752:
[----:B------:R-:W-:-:S00]  /*fdf0*/  BRA `(.L_x_752) ;  /* 0xfffffffc00fc7947 */ /* 0x000fc0000383ffff */
[----:B------:R-:W-:-:S00]  /*fe00*/  NOP ;  /* 0x0000000000007918 */ /* 0x000fc00000000000 */
[----:B------:R-:W-:-:S00]  /*fe10*/  NOP ;  /* 0x0000000000007918 */ /* 0x000fc00000000000 */
[----:B------:R-:W-:-:S00]  /*fe20*/  NOP ;  /* 0x0000000000007918 */ /* 0x000fc00000000000 */
[----:B------:R-:W-:-:S00]  /*fe30*/  NOP ;  /* 0x0000000000007918 */ /* 0x000fc00000000000 */
[----:B------:R-:W-:-:S00]  /*fe40*/  NOP ;  /* 0x0000000000007918 */ /* 0x000fc00000000000 */
[----:B------:R-:W-:-:S00]  /*fe50*/  NOP ;  /* 0x0000000000007918 */ /* 0x000fc00000000000 */
[----:B------:R-:W-:-:S00]  /*fe60*/  NOP ;  /* 0x0000000000007918 */ /* 0x000fc00000000000 */
[----:B------:R-:W-:-:S00]  /*fe70*/  NOP ;  /* 0x0000000000007918 */ /* 0x000fc00000000000 */
.L_x_753:


//--------------------- .nv.shared._Z13conv2d_kernelPfS_i --------------------------
	.section	.nv.shared._Z13conv2d_kernelPfS_i,"aw",@nobits
	.sectionflags	@""
	.align	4
.nv.shared._Z13conv2d_kernelPfS_i:
	.zero		2048


//--------------------- .nv.shared.reserved.0     --------------------------
	.section	.nv.shared.reserved.0,"aw",@nobits
	.weak		__nv_reservedSMEM_offset_0_alias
	.size		__nv_reservedSMEM_offset_0_alias, 0, 64
	.other		__nv_reservedSMEM_offset_0_alias,@"STO_CUDA_RESERVED_SHARED STV_DEFAULT"
__nv_reservedSMEM_offset_0_alias:
	.zero		0
	.zero		64


//--------------------- .nv.constant0._Z13conv2d_kernelPfS_i --------------------------
	.section	.nv.constant0._Z13conv2d_kernelPfS_i,"a",@progbits
	.sectionflags	@""
	.align	4
.nv.constant0._Z13conv2d_kernelPfS_i:
	.zero		916


//--------------------- SYMBOLS --------------------------

	.type		.nv.reservedSmem.offset0,@object
	.size		.nv.reservedSmem.offset0,0x4
	.type		.nv.reservedSmem.cap,@object
	.size		.nv.reservedSmem.cap,0x4
